	.target	sm_90a

	.elftype	@"ET_EXEC"


//--------------------- .note.nv.tkinfo           --------------------------
	.section	.note.nv.tkinfo,"",@"SHT_NOTE"
	.sectionflags	@"SHF_NOTE_NV_TKINFO"
	.tkinfo
        /*0018*/ 	.word	0x00000002
        /*0030*/ 	.string	""
        /*0030*/ 	.string	"ptxas"
        /*0030*/ 	.string	"Cuda compilation tools, release 13.0, V13.0.88"
        /*0030*/ 	.string	"Build cuda_13.0.r13.0/compiler.36424714_0"
        /*0030*/ 	.string	"-arch sm_90a -m 64 "



//--------------------- .note.nv.cuinfo           --------------------------
	.section	.note.nv.cuinfo,"",@"SHT_NOTE"
	.sectionflags	@"SHF_NOTE_NV_CUINFO"
        /*0018*/ 	.short	0x0002
        /*001a*/ 	.short	0x005a
        /*001c*/ 	.short	0x0082
	.zero		2


//--------------------- .nv.info                  --------------------------
	.section	.nv.info,"",@"SHT_CUDA_INFO"
	.align	4


	//----- nvinfo : EIATTR_REGCOUNT
	.align		4
        /*0000*/ 	.byte	0x04, 0x2f
        /*0002*/ 	.short	(.L_15 - .L_14)
	.align		4
.L_14:
        /*0004*/ 	.word	index@(_ZN7cutlass13device_kernelINS_4gemm6kernel13GemmUniversalIN4cute5tupleIJiiiiEEENS1_10collective13CollectiveMmaINS1_34MainloopSm90TmaGmmaWarpSpecializedILi7ENS5_IJNS4_1CILi1EEESB_SB_EEENS1_32KernelTmaWarpSpecializedPingpongEEENS5_IJNSA_ILi64EEESF_SF_EEEfNS5_IJlSB_lEEEfSH_NS4_8TiledMMAINS4_8MMA_AtomIJNS4_4SM904GMMA29MMA_64x64x8_F32TF32TF32_SS_TNILNSL_7ScaleInE1ELSN_1EEEEEENS4_6LayoutISC_NS5_IJNSA_ILi0EEESR_SR_EEEEENS5_IJNS4_10UnderscoreESU_SU_EEEEENS4_13SM90_TMA_LOADENS4_14ComposedLayoutINS4_7SwizzleILi3ELi4ELi3EEENS4_18smem_ptr_flag_bitsILi32EEENSQ_INS5_IJNSA_ILi8EEENSA_ILi32EEEEEENS5_IJS14_SB_EEEEEEEvNS4_8identityESX_S18_vS19_EENS_8epilogue10collective6detail29Sm90TmaWarpSpecializedAdapterINS1C_15DefaultEpilogueIfSH_SH_NS1B_6thread17LinearCombinationIfLi1EffLNS1G_9ScaleType4KindE0ELNS_15FloatRoundStyleE2EfEENS1_15EpilogueDefaultEEEEEvvEEEEvNT_6ParamsE)
        /*0008*/ 	.word	0x000000a8


	//----- nvinfo : EIATTR_FRAME_SIZE
	.align		4
.L_15:
        /*000c*/ 	.byte	0x04, 0x11
        /*000e*/ 	.short	(.L_17 - .L_16)
	.align		4
.L_16:
        /*0010*/ 	.word	index@(_ZN7cutlass13device_kernelINS_4gemm6kernel13GemmUniversalIN4cute5tupleIJiiiiEEENS1_10collective13CollectiveMmaINS1_34MainloopSm90TmaGmmaWarpSpecializedILi7ENS5_IJNS4_1CILi1EEESB_SB_EEENS1_32KernelTmaWarpSpecializedPingpongEEENS5_IJNSA_ILi64EEESF_SF_EEEfNS5_IJlSB_lEEEfSH_NS4_8TiledMMAINS4_8MMA_AtomIJNS4_4SM904GMMA29MMA_64x64x8_F32TF32TF32_SS_TNILNSL_7ScaleInE1ELSN_1EEEEEENS4_6LayoutISC_NS5_IJNSA_ILi0EEESR_SR_EEEEENS5_IJNS4_10UnderscoreESU_SU_EEEEENS4_13SM90_TMA_LOADENS4_14ComposedLayoutINS4_7SwizzleILi3ELi4ELi3EEENS4_18smem_ptr_flag_bitsILi32EEENSQ_INS5_IJNSA_ILi8EEENSA_ILi32EEEEEENS5_IJS14_SB_EEEEEEEvNS4_8identityESX_S18_vS19_EENS_8epilogue10collective6detail29Sm90TmaWarpSpecializedAdapterINS1C_15DefaultEpilogueIfSH_SH_NS1B_6thread17LinearCombinationIfLi1EffLNS1G_9ScaleType4KindE0ELNS_15FloatRoundStyleE2EfEENS1_15EpilogueDefaultEEEEEvvEEEEvNT_6ParamsE)
        /*0014*/ 	.word	0x00000008


	//----- nvinfo : EIATTR_MIN_STACK_SIZE
	.align		4
.L_17:
        /*0018*/ 	.byte	0x04, 0x12
        /*001a*/ 	.short	(.L_19 - .L_18)
	.align		4
.L_18:
        /*001c*/ 	.word	index@(_ZN7cutlass13device_kernelINS_4gemm6kernel13GemmUniversalIN4cute5tupleIJiiiiEEENS1_10collective13CollectiveMmaINS1_34MainloopSm90TmaGmmaWarpSpecializedILi7ENS5_IJNS4_1CILi1EEESB_SB_EEENS1_32KernelTmaWarpSpecializedPingpongEEENS5_IJNSA_ILi64EEESF_SF_EEEfNS5_IJlSB_lEEEfSH_NS4_8TiledMMAINS4_8MMA_AtomIJNS4_4SM904GMMA29MMA_64x64x8_F32TF32TF32_SS_TNILNSL_7ScaleInE1ELSN_1EEEEEENS4_6LayoutISC_NS5_IJNSA_ILi0EEESR_SR_EEEEENS5_IJNS4_10UnderscoreESU_SU_EEEEENS4_13SM90_TMA_LOADENS4_14ComposedLayoutINS4_7SwizzleILi3ELi4ELi3EEENS4_18smem_ptr_flag_bitsILi32EEENSQ_INS5_IJNSA_ILi8EEENSA_ILi32EEEEEENS5_IJS14_SB_EEEEEEEvNS4_8identityESX_S18_vS19_EENS_8epilogue10collective6detail29Sm90TmaWarpSpecializedAdapterINS1C_15DefaultEpilogueIfSH_SH_NS1B_6thread17LinearCombinationIfLi1EffLNS1G_9ScaleType4KindE0ELNS_15FloatRoundStyleE2EfEENS1_15EpilogueDefaultEEEEEvvEEEEvNT_6ParamsE)
        /*0020*/ 	.word	0x00000008
.L_19:


//--------------------- .nv.compat                --------------------------
	.section	.nv.compat,"",@"SHT_CUDA_COMPAT_INFO"
	.align	4
        /*0000*/ 	.byte	0x02, 0x09, 0x01, 0x00, 0x02, 0x02, 0x04, 0x00, 0x02, 0x05, 0x05, 0x00, 0x03, 0x07, 0x01, 0x01
        /*0010*/ 	.byte	0x02, 0x03, 0x01, 0x00, 0x02, 0x06, 0x01, 0x00, 0x04, 0x0b, 0x08, 0x00, 0x00, 0x00, 0x00, 0x00
        /*0020*/ 	.byte	0x00, 0x00, 0x00, 0x00


//--------------------- .nv.info._ZN7cutlass13device_kernelINS_4gemm6kernel13GemmUniversalIN4cute5tupleIJiiiiEEENS1_10collective13CollectiveMmaINS1_34MainloopSm90TmaGmmaWarpSpecializedILi7ENS5_IJNS4_1CILi1EEESB_SB_EEENS1_32KernelTmaWarpSpecializedPingpongEEENS5_IJNSA_ILi64EEESF_SF_EEEfNS5_IJlSB_lEEEfSH_NS4_8TiledMMAINS4_8MMA_AtomIJNS4_4SM904GMMA29MMA_64x64x8_F32TF32TF32_SS_TNILNSL_7ScaleInE1ELSN_1EEEEEENS4_6LayoutISC_NS5_IJNSA_ILi0EEESR_SR_EEEEENS5_IJNS4_10UnderscoreESU_SU_EEEEENS4_13SM90_TMA_LOADENS4_14ComposedLayoutINS4_7SwizzleILi3ELi4ELi3EEENS4_18smem_ptr_flag_bitsILi32EEENSQ_INS5_IJNSA_ILi8EEENSA_ILi32EEEEEENS5_IJS14_SB_EEEEEEEvNS4_8identityESX_S18_vS19_EENS_8epilogue10collective6detail29Sm90TmaWarpSpecializedAdapterINS1C_15DefaultEpilogueIfSH_SH_NS1B_6thread17LinearCombinationIfLi1EffLNS1G_9ScaleType4KindE0ELNS_15FloatRoundStyleE2EfEENS1_15EpilogueDefaultEEEEEvvEEEEvNT_6ParamsE --------------------------
	.section	.nv.info._ZN7cutlass13device_kernelINS_4gemm6kernel13GemmUniversalIN4cute5tupleIJiiiiEEENS1_10collective13CollectiveMmaINS1_34MainloopSm90TmaGmmaWarpSpecializedILi7ENS5_IJNS4_1CILi1EEESB_SB_EEENS1_32KernelTmaWarpSpecializedPingpongEEENS5_IJNSA_ILi64EEESF_SF_EEEfNS5_IJlSB_lEEEfSH_NS4_8TiledMMAINS4_8MMA_AtomIJNS4_4SM904GMMA29MMA_64x64x8_F32TF32TF32_SS_TNILNSL_7ScaleInE1ELSN_1EEEEEENS4_6LayoutISC_NS5_IJNSA_ILi0EEESR_SR_EEEEENS5_IJNS4_10UnderscoreESU_SU_EEEEENS4_13SM90_TMA_LOADENS4_14ComposedLayoutINS4_7SwizzleILi3ELi4ELi3EEENS4_18smem_ptr_flag_bitsILi32EEENSQ_INS5_IJNSA_ILi8EEENSA_ILi32EEEEEENS5_IJS14_SB_EEEEEEEvNS4_8identityESX_S18_vS19_EENS_8epilogue10collective6detail29Sm90TmaWarpSpecializedAdapterINS1C_15DefaultEpilogueIfSH_SH_NS1B_6thread17LinearCombinationIfLi1EffLNS1G_9ScaleType4KindE0ELNS_15FloatRoundStyleE2EfEENS1_15EpilogueDefaultEEEEEvvEEEEvNT_6ParamsE,"",@"SHT_CUDA_INFO"
	.sectionflags	@""
	.align	4


	//----- nvinfo : EIATTR_CUDA_API_VERSION
	.align		4
        /*0000*/ 	.byte	0x04, 0x37
        /*0002*/ 	.short	(.L_21 - .L_20)
.L_20:
        /*0004*/ 	.word	0x00000082


	//----- nvinfo : EIATTR_KPARAM_INFO
	.align		4
.L_21:
        /*0008*/ 	.byte	0x04, 0x17
        /*000a*/ 	.short	(.L_23 - .L_22)
.L_22:
        /*000c*/ 	.word	0x00000000
        /*0010*/ 	.short	0x0000
        /*0012*/ 	.short	0x0070
        /*0014*/ 	.byte	0x00, 0xf0, 0x01, 0x10


	//----- nvinfo : EIATTR_SPARSE_MMA_MASK
	.align		4
.L_23:
        /*0018*/ 	.byte	0x03, 0x50
        /*001a*/ 	.short	0x0000


	//----- nvinfo : EIATTR_MAXREG_COUNT
	.align		4
        /*001c*/ 	.byte	0x03, 0x1b
        /*001e*/ 	.short	0x00a8


	//----- nvinfo : EIATTR_NUM_BARRIERS
	.align		4
        /*0020*/ 	.byte	0x02, 0x4c
        /*0022*/ 	.byte	0x01
	.zero		1


	//----- nvinfo : EIATTR_EXTERNS
	.align		4
        /*0024*/ 	.byte	0x04, 0x0f
        /*0026*/ 	.short	(.L_25 - .L_24)


	//   ....[0]....
	.align		4
.L_24:
        /*0028*/ 	.word	index@(__assertfail)


	//----- nvinfo : EIATTR_ANNOTATIONS
	.align		4
.L_25:
        /*002c*/ 	.byte	0x04, 0x55
        /*002e*/ 	.short	(.L_27 - .L_26)


	//   ....[0]....
.L_26:
        /*0030*/ 	.word	0x00000001
        /*0034*/ 	.byte	0x30, 0x0b, 0x00, 0x00, 0x01, 0x00, 0x00, 0x00, 0x70, 0x12, 0x00, 0x00, 0x01, 0x00, 0x00, 0x00
        /*0044*/ 	.byte	0xd0, 0x40, 0x00, 0x00, 0x01, 0x00, 0x00, 0x00, 0x50, 0x4d, 0x00, 0x00


	//----- nvinfo : EIATTR_MERCURY_ISA_VERSION
	.align		4
.L_27:
        /*0050*/ 	.byte	0x03, 0x5f
        /*0052*/ 	.short	0x0101


	//----- nvinfo : EIATTR_INT_WARP_WIDE_INSTR_OFFSETS
	.align		4
        /*0054*/ 	.byte	0x04, 0x31
        /*0056*/ 	.short	(.L_29 - .L_28)


	//   ....[0]....
.L_28:
        /*0058*/ 	.word	0x00000450


	//   ....[1]....
        /*005c*/ 	.word	0x00000470


	//   ....[2]....
        /*0060*/ 	.word	0x000004f0


	//   ....[3]....
        /*0064*/ 	.word	0x00000500


	//   ....[4]....
        /*0068*/ 	.word	0x00000510


	//   ....[5]....
        /*006c*/ 	.word	0x00000530


	//   ....[6]....
        /*0070*/ 	.word	0x000005c0


	//   ....[7]....
        /*0074*/ 	.word	0x000005e0


	//----- nvinfo : EIATTR_COOP_GROUP_MASK_REGIDS
	.align		4
.L_29:
        /*0078*/ 	.byte	0x04, 0x29
        /*007a*/ 	.short	(.L_31 - .L_30)


	//   ....[0]....
.L_30:
        /*007c*/ 	.word	0xffffffff


	//   ....[1]....
        /*0080*/ 	.word	0xffffffff


	//   ....[2]....
        /*0084*/ 	.word	0xffffffff


	//   ....[3]....
        /*0088*/ 	.word	0xffffffff


	//   ....[4]....
        /*008c*/ 	.word	0xffffffff


	//   ....[5]....
        /*0090*/ 	.word	0xffffffff


	//----- nvinfo : EIATTR_COOP_GROUP_INSTR_OFFSETS
	.align		4
.L_31:
        /*0094*/ 	.byte	0x04, 0x28
        /*0096*/ 	.short	(.L_33 - .L_32)


	//   ....[0]....
.L_32:
        /*0098*/ 	.word	0x00000070


	//   ....[1]....
        /*009c*/ 	.word	0x00000080


	//   ....[2]....
        /*00a0*/ 	.word	0x00000140


	//   ....[3]....
        /*00a4*/ 	.word	0x00000330


	//   ....[4]....
        /*00a8*/ 	.word	0x00000370


	//   ....[5]....
        /*00ac*/ 	.word	0x000003b0


	//----- nvinfo : EIATTR_REG_RECONFIG
	.align		4
.L_33:
        /*00b0*/ 	.byte	0x01, 0x54
	.zero		2


	//----- nvinfo : EIATTR_SYSCALL_OFFSETS
	.align		4
        /*00b4*/ 	.byte	0x04, 0x46
        /*00b6*/ 	.short	(.L_35 - .L_34)


	//   ....[0]....
.L_34:
        /*00b8*/ 	.word	0x00001770


	//----- nvinfo : EIATTR_MBARRIER_INSTR_OFFSETS
	.align		4
.L_35:
        /*00bc*/ 	.byte	0x04, 0x39
        /*00be*/ 	.short	(.L_37 - .L_36)


	//   ....[0]....
.L_36:
        /*00c0*/ 	.word	0x00000240
        /*00c4*/ 	.word	0x000000ff
        /*00c8*/ 	.word	0x00000000
        /*00cc*/ 	.short	0x0100
        /*00ce*/ 	.byte	0x08
	.zero		1


	//   ....[1]....
        /*00d0*/ 	.word	0x00000250
        /*00d4*/ 	.word	0x000000ff
        /*00d8*/ 	.word	0x00000038
        /*00dc*/ 	.short	0x0100
        /*00de*/ 	.byte	0x08
	.zero		1


	//   ....[2]....
        /*00e0*/ 	.word	0x00000260
        /*00e4*/ 	.word	0x000000ff
        /*00e8*/ 	.word	0x00000008
        /*00ec*/ 	.short	0x0100
        /*00ee*/ 	.byte	0x08
	.zero		1


	//   ....[3]....
        /*00f0*/ 	.word	0x00000270
        /*00f4*/ 	.word	0x000000ff
        /*00f8*/ 	.word	0x00000040
        /*00fc*/ 	.short	0x0100
        /*00fe*/ 	.byte	0x08
	.zero		1


	//   ....[4]....
        /*0100*/ 	.word	0x00000280
        /*0104*/ 	.word	0x000000ff
        /*0108*/ 	.word	0x00000010
        /*010c*/ 	.short	0x0100
        /*010e*/ 	.byte	0x08
	.zero		1


	//   ....[5]....
        /*0110*/ 	.word	0x00000290
        /*0114*/ 	.word	0x000000ff
        /*0118*/ 	.word	0x00000048
        /*011c*/ 	.short	0x0100
        /*011e*/ 	.byte	0x08
	.zero		1


	//   ....[6]....
        /*0120*/ 	.word	0x000002a0
        /*0124*/ 	.word	0x000000ff
        /*0128*/ 	.word	0x00000018
        /*012c*/ 	.short	0x0100
        /*012e*/ 	.byte	0x08
	.zero		1


	//   ....[7]....
        /*0130*/ 	.word	0x000002b0
        /*0134*/ 	.word	0x000000ff
        /*0138*/ 	.word	0x00000050
        /*013c*/ 	.short	0x0100
        /*013e*/ 	.byte	0x08
	.zero		1


	//   ....[8]....
        /*0140*/ 	.word	0x000002c0
        /*0144*/ 	.word	0x000000ff
        /*0148*/ 	.word	0x00000020
        /*014c*/ 	.short	0x0100
        /*014e*/ 	.byte	0x08
	.zero		1


	//   ....[9]....
        /*0150*/ 	.word	0x000002d0
        /*0154*/ 	.word	0x000000ff
        /*0158*/ 	.word	0x00000058
        /*015c*/ 	.short	0x0100
        /*015e*/ 	.byte	0x08
	.zero		1


	//   ....[10]....
        /*0160*/ 	.word	0x000002e0
        /*0164*/ 	.word	0x000000ff
        /*0168*/ 	.word	0x00000028
        /*016c*/ 	.short	0x0100
        /*016e*/ 	.byte	0x08
	.zero		1


	//   ....[11]....
        /*0170*/ 	.word	0x000002f0
        /*0174*/ 	.word	0x000000ff
        /*0178*/ 	.word	0x00000060
        /*017c*/ 	.short	0x0100
        /*017e*/ 	.byte	0x08
	.zero		1


	//   ....[12]....
        /*0180*/ 	.word	0x00000300
        /*0184*/ 	.word	0x000000ff
        /*0188*/ 	.word	0x00000030
        /*018c*/ 	.short	0x0100
        /*018e*/ 	.byte	0x08
	.zero		1


	//   ....[13]....
        /*0190*/ 	.word	0x00000310
        /*0194*/ 	.word	0x000000ff
        /*0198*/ 	.word	0x00000068
        /*019c*/ 	.short	0x0100
        /*019e*/ 	.byte	0x08
	.zero		1


	//   ....[14]....
        /*01a0*/ 	.word	0x00000620
        /*01a4*/ 	.word	0x000000ff
        /*01a8*/ 	.word	0x000000a0
        /*01ac*/ 	.short	0x0100
        /*01ae*/ 	.byte	0x08
	.zero		1


	//   ....[15]....
        /*01b0*/ 	.word	0x00000690
        /*01b4*/ 	.word	0x000000ff
        /*01b8*/ 	.word	0x000000a8
        /*01bc*/ 	.short	0x0100
        /*01be*/ 	.byte	0x08
	.zero		1


	//   ....[16]....
        /*01c0*/ 	.word	0x000006b0
        /*01c4*/ 	.word	0x000000ff
        /*01c8*/ 	.word	0x00000080
        /*01cc*/ 	.short	0x0100
        /*01ce*/ 	.byte	0x09
	.zero		1


	//   ....[17]....
        /*01d0*/ 	.word	0x000006c0
        /*01d4*/ 	.word	0x000000ff
        /*01d8*/ 	.word	0x00000088
        /*01dc*/ 	.short	0x0100
        /*01de*/ 	.byte	0x09
	.zero		1


	//   ....[18]....
        /*01e0*/ 	.word	0x000006d0
        /*01e4*/ 	.word	0x000000ff
        /*01e8*/ 	.word	0x00000090
        /*01ec*/ 	.short	0x0100
        /*01ee*/ 	.byte	0x09
	.zero		1


	//   ....[19]....
        /*01f0*/ 	.word	0x000006e0
        /*01f4*/ 	.word	0x000000ff
        /*01f8*/ 	.word	0x00000098
        /*01fc*/ 	.short	0x0100
        /*01fe*/ 	.byte	0x09
	.zero		1


	//   ....[20]....
        /*0200*/ 	.word	0x00001630
        /*0204*/ 	.word	0x000000ff
        /*0208*/ 	.word	0xfffffff8
        /*020c*/ 	.short	0x010a
        /*020e*/ 	.byte	0x2b
	.zero		1


	//   ....[21]....
        /*0210*/ 	.word	0x000017f0
        /*0214*/ 	.word	0x00000003
        /*0218*/ 	.word	0x00000000
        /*021c*/ 	.short	0x010a
        /*021e*/ 	.byte	0x3f
	.zero		1


	//   ....[22]....
        /*0220*/ 	.word	0x00001830
        /*0224*/ 	.word	0x00000003
        /*0228*/ 	.word	0x00000000
        /*022c*/ 	.short	0x010a
        /*022e*/ 	.byte	0x3f
	.zero		1


	//   ....[23]....
        /*0230*/ 	.word	0x00001cf0
        /*0234*/ 	.word	0x000000ff
        /*0238*/ 	.word	0x00000000
        /*023c*/ 	.short	0x010a
        /*023e*/ 	.byte	0x04
	.zero		1


	//   ....[24]....
        /*0240*/ 	.word	0x00001d30
        /*0244*/ 	.word	0x000000ff
        /*0248*/ 	.word	0x00000000
        /*024c*/ 	.short	0x010a
        /*024e*/ 	.byte	0x04
	.zero		1


	//   ....[25]....
        /*0250*/ 	.word	0x00002150
        /*0254*/ 	.word	0x000000ff
        /*0258*/ 	.word	0x00000000
        /*025c*/ 	.short	0x0101
        /*025e*/ 	.byte	0x04
	.zero		1


	//   ....[26]....
        /*0260*/ 	.word	0x00002250
        /*0264*/ 	.word	0x00000003
        /*0268*/ 	.word	0x00000000
        /*026c*/ 	.short	0x0101
        /*026e*/ 	.byte	0x30
	.zero		1


	//   ....[27]....
        /*0270*/ 	.word	0x00002340
        /*0274*/ 	.word	0x000000ff
        /*0278*/ 	.word	0x00000000
        /*027c*/ 	.short	0x0101
        /*027e*/ 	.byte	0x04
	.zero		1


	//   ....[28]....
        /*0280*/ 	.word	0x000023b0
        /*0284*/ 	.word	0x000000ff
        /*0288*/ 	.word	0x00000008
        /*028c*/ 	.short	0x010a
        /*028e*/ 	.byte	0x2b
	.zero		1


	//   ....[29]....
        /*0290*/ 	.word	0x00004110
        /*0294*/ 	.word	0x00000000
        /*0298*/ 	.word	0x00000000
        /*029c*/ 	.short	0x0101
        /*029e*/ 	.byte	0x30
	.zero		1


	//   ....[30]....
        /*02a0*/ 	.word	0x00004a20
        /*02a4*/ 	.word	0x0000000b
        /*02a8*/ 	.word	0x00000038
        /*02ac*/ 	.short	0x010a
        /*02ae*/ 	.byte	0x3f
	.zero		1


	//   ....[31]....
        /*02b0*/ 	.word	0x00004eb0
        /*02b4*/ 	.word	0x00000006
        /*02b8*/ 	.word	0x000000a8
        /*02bc*/ 	.short	0x0101
        /*02be*/ 	.byte	0x3f
	.zero		1


	//   ....[32]....
        /*02c0*/ 	.word	0x000055c0
        /*02c4*/ 	.word	0x00000007
        /*02c8*/ 	.word	0x00000000
        /*02cc*/ 	.short	0x010a
        /*02ce*/ 	.byte	0x3f
	.zero		1


	//   ....[33]....
        /*02d0*/ 	.word	0x00005640
        /*02d4*/ 	.word	0x00000006
        /*02d8*/ 	.word	0x00000000
        /*02dc*/ 	.short	0x010a
        /*02de*/ 	.byte	0x3f
	.zero		1


	//   ....[34]....
        /*02e0*/ 	.word	0x000056d0
        /*02e4*/ 	.word	0x00000007
        /*02e8*/ 	.word	0x00000000
        /*02ec*/ 	.short	0x010a
        /*02ee*/ 	.byte	0x3f
	.zero		1


	//   ....[35]....
        /*02f0*/ 	.word	0x00005760
        /*02f4*/ 	.word	0x00000006
        /*02f8*/ 	.word	0x00000000
        /*02fc*/ 	.short	0x010a
        /*02fe*/ 	.byte	0x3f
	.zero		1


	//   ....[36]....
        /*0300*/ 	.word	0x000057f0
        /*0304*/ 	.word	0x00000007
        /*0308*/ 	.word	0x00000000
        /*030c*/ 	.short	0x010a
        /*030e*/ 	.byte	0x3f
	.zero		1


	//   ....[37]....
        /*0310*/ 	.word	0x00005880
        /*0314*/ 	.word	0x00000006
        /*0318*/ 	.word	0x00000000
        /*031c*/ 	.short	0x010a
        /*031e*/ 	.byte	0x3f
	.zero		1


	//   ....[38]....
        /*0320*/ 	.word	0x00005910
        /*0324*/ 	.word	0x00000005
        /*0328*/ 	.word	0x00000000
        /*032c*/ 	.short	0x010a
        /*032e*/ 	.byte	0x3f
	.zero		1


	//   ....[39]....
        /*0330*/ 	.word	0x00005980
        /*0334*/ 	.word	0x00000003
        /*0338*/ 	.word	0xfffffff8
        /*033c*/ 	.short	0x010a
        /*033e*/ 	.byte	0x3f
	.zero		1


	//   ....[40]....
        /*0340*/ 	.word	0x000059d0
        /*0344*/ 	.word	0x00000003
        /*0348*/ 	.word	0x00000000
        /*034c*/ 	.short	0x010a
        /*034e*/ 	.byte	0x3f
	.zero		1


	//   ....[41]....
        /*0350*/ 	.word	0x00005a30
        /*0354*/ 	.word	0x00000004
        /*0358*/ 	.word	0x00000000
        /*035c*/ 	.short	0x010a
        /*035e*/ 	.byte	0x3f
	.zero		1


	//   ....[42]....
        /*0360*/ 	.word	0x00005a90
        /*0364*/ 	.word	0x00000003
        /*0368*/ 	.word	0x00000008
        /*036c*/ 	.short	0x010a
        /*036e*/ 	.byte	0x3f
	.zero		1


	//   ....[43]....
        /*0370*/ 	.word	0x00005b60
        /*0374*/ 	.word	0x0000000b
        /*0378*/ 	.word	0x00000038
        /*037c*/ 	.short	0x010a
        /*037e*/ 	.byte	0x3f
	.zero		1


	//   ....[44]....
        /*0380*/ 	.word	0x00005c30
        /*0384*/ 	.word	0x00000007
        /*0388*/ 	.word	0x00000000
        /*038c*/ 	.short	0x010a
        /*038e*/ 	.byte	0x3f
	.zero		1


	//   ....[45]....
        /*0390*/ 	.word	0x00005c80
        /*0394*/ 	.word	0x00000006
        /*0398*/ 	.word	0x00000000
        /*039c*/ 	.short	0x010a
        /*039e*/ 	.byte	0x3f
	.zero		1


	//   ....[46]....
        /*03a0*/ 	.word	0x00005cd0
        /*03a4*/ 	.word	0x00000007
        /*03a8*/ 	.word	0x00000000
        /*03ac*/ 	.short	0x010a
        /*03ae*/ 	.byte	0x3f
	.zero		1


	//   ....[47]....
        /*03b0*/ 	.word	0x00005d20
        /*03b4*/ 	.word	0x00000006
        /*03b8*/ 	.word	0x00000000
        /*03bc*/ 	.short	0x010a
        /*03be*/ 	.byte	0x3f
	.zero		1


	//   ....[48]....
        /*03c0*/ 	.word	0x00005d70
        /*03c4*/ 	.word	0x00000007
        /*03c8*/ 	.word	0x00000000
        /*03cc*/ 	.short	0x010a
        /*03ce*/ 	.byte	0x3f
	.zero		1


	//   ....[49]....
        /*03d0*/ 	.word	0x00005dc0
        /*03d4*/ 	.word	0x00000006
        /*03d8*/ 	.word	0x00000000
        /*03dc*/ 	.short	0x010a
        /*03de*/ 	.byte	0x3f
	.zero		1


	//----- nvinfo : EIATTR_NUM_MBARRIERS
	.align		4
.L_37:
        /*03e0*/ 	.byte	0x03, 0x38
        /*03e2*/ 	.short	0x0014


	//----- nvinfo : EIATTR_EXIT_INSTR_OFFSETS
	.align		4
        /*03e4*/ 	.byte	0x04, 0x1c
        /*03e6*/ 	.short	(.L_39 - .L_38)


	//   ....[0]....
.L_38:
        /*03e8*/ 	.word	0x00001200


	//   ....[1]....
        /*03ec*/ 	.word	0x00001260


	//   ....[2]....
        /*03f0*/ 	.word	0x00004750


	//   ....[3]....
        /*03f4*/ 	.word	0x00004780


	//   ....[4]....
        /*03f8*/ 	.word	0x00005960


	//----- nvinfo : EIATTR_MAX_THREADS
	.align		4
.L_39:
        /*03fc*/ 	.byte	0x04, 0x05
        /*03fe*/ 	.short	(.L_41 - .L_40)
.L_40:
        /*0400*/ 	.word	0x00000180
        /*0404*/ 	.word	0x00000001
        /*0408*/ 	.word	0x00000001


	//----- nvinfo : EIATTR_CRS_STACK_SIZE
	.align		4
.L_41:
        /*040c*/ 	.byte	0x04, 0x1e
        /*040e*/ 	.short	(.L_43 - .L_42)
.L_42:
        /*0410*/ 	.word	0x00000000


	//----- nvinfo : EIATTR_CBANK_PARAM_SIZE
	.align		4
.L_43:
        /*0414*/ 	.byte	0x03, 0x19
        /*0416*/ 	.short	0x0470


	//----- nvinfo : EIATTR_PARAM_CBANK
	.align		4
        /*0418*/ 	.byte	0x04, 0x0a
        /*041a*/ 	.short	(.L_45 - .L_44)
	.align		4
.L_44:
        /*041c*/ 	.word	index@(.nv.constant0._ZN7cutlass13device_kernelINS_4gemm6kernel13GemmUniversalIN4cute5tupleIJiiiiEEENS1_10collective13CollectiveMmaINS1_34MainloopSm90TmaGmmaWarpSpecializedILi7ENS5_IJNS4_1CILi1EEESB_SB_EEENS1_32KernelTmaWarpSpecializedPingpongEEENS5_IJNSA_ILi64EEESF_SF_EEEfNS5_IJlSB_lEEEfSH_NS4_8TiledMMAINS4_8MMA_AtomIJNS4_4SM904GMMA29MMA_64x64x8_F32TF32TF32_SS_TNILNSL_7ScaleInE1ELSN_1EEEEEENS4_6LayoutISC_NS5_IJNSA_ILi0EEESR_SR_EEEEENS5_IJNS4_10UnderscoreESU_SU_EEEEENS4_13SM90_TMA_LOADENS4_14ComposedLayoutINS4_7SwizzleILi3ELi4ELi3EEENS4_18smem_ptr_flag_bitsILi32EEENSQ_INS5_IJNSA_ILi8EEENSA_ILi32EEEEEENS5_IJS14_SB_EEEEEEEvNS4_8identityESX_S18_vS19_EENS_8epilogue10collective6detail29Sm90TmaWarpSpecializedAdapterINS1C_15DefaultEpilogueIfSH_SH_NS1B_6thread17LinearCombinationIfLi1EffLNS1G_9ScaleType4KindE0ELNS_15FloatRoundStyleE2EfEENS1_15EpilogueDefaultEEEEEvvEEEEvNT_6ParamsE)
        /*0420*/ 	.short	0x0210
        /*0422*/ 	.short	0x0470


	//----- nvinfo : EIATTR_SW_WAR
	.align		4
.L_45:
        /*0424*/ 	.byte	0x04, 0x36
        /*0426*/ 	.short	(.L_47 - .L_46)
.L_46:
        /*0428*/ 	.word	0x00000008
.L_47:


//--------------------- .nv.callgraph             --------------------------
	.section	.nv.callgraph,"",@"SHT_CUDA_CALLGRAPH"
	.align	4
	.sectionentsize	8
	.align		4
        /*0000*/ 	.word	0x00000000
	.align		4
        /*0004*/ 	.word	0xffffffff
	.align		4
        /*0008*/ 	.word	index@(_ZN7cutlass13device_kernelINS_4gemm6kernel13GemmUniversalIN4cute5tupleIJiiiiEEENS1_10collective13CollectiveMmaINS1_34MainloopSm90TmaGmmaWarpSpecializedILi7ENS5_IJNS4_1CILi1EEESB_SB_EEENS1_32KernelTmaWarpSpecializedPingpongEEENS5_IJNSA_ILi64EEESF_SF_EEEfNS5_IJlSB_lEEEfSH_NS4_8TiledMMAINS4_8MMA_AtomIJNS4_4SM904GMMA29MMA_64x64x8_F32TF32TF32_SS_TNILNSL_7ScaleInE1ELSN_1EEEEEENS4_6LayoutISC_NS5_IJNSA_ILi0EEESR_SR_EEEEENS5_IJNS4_10UnderscoreESU_SU_EEEEENS4_13SM90_TMA_LOADENS4_14ComposedLayoutINS4_7SwizzleILi3ELi4ELi3EEENS4_18smem_ptr_flag_bitsILi32EEENSQ_INS5_IJNSA_ILi8EEENSA_ILi32EEEEEENS5_IJS14_SB_EEEEEEEvNS4_8identityESX_S18_vS19_EENS_8epilogue10collective6detail29Sm90TmaWarpSpecializedAdapterINS1C_15DefaultEpilogueIfSH_SH_NS1B_6thread17LinearCombinationIfLi1EffLNS1G_9ScaleType4KindE0ELNS_15FloatRoundStyleE2EfEENS1_15EpilogueDefaultEEEEEvvEEEEvNT_6ParamsE)
	.align		4
        /*000c*/ 	.word	index@(__assertfail)
	.align		4
        /*0010*/ 	.word	0x00000000
	.align		4
        /*0014*/ 	.word	0xfffffffe
	.align		4
        /*0018*/ 	.word	0x00000000
	.align		4
        /*001c*/ 	.word	0xfffffffd
	.align		4
        /*0020*/ 	.word	0x00000000
	.align		4
        /*0024*/ 	.word	0xfffffffc


//--------------------- .nv.constant4             --------------------------
	.section	.nv.constant4,"a",@progbits
	.align	8
	.align		8
.nv.constant4:
        /*0000*/ 	.dword	__assertfail
	.align		8
        /*0008*/ 	.dword	__unnamed_1
	.align		8
        /*0010*/ 	.dword	_ZN40_INTERNAL_a2028dda_4_k_cu_274a8c16_150974cuda3std3__45__cpo5beginE
	.align		8
        /*0018*/ 	.dword	_ZN40_INTERNAL_a2028dda_4_k_cu_274a8c16_150974cuda3std3__45__cpo3endE
	.align		8
        /*0020*/ 	.dword	_ZN40_INTERNAL_a2028dda_4_k_cu_274a8c16_150974cuda3std3__45__cpo6cbeginE
	.align		8
        /*0028*/ 	.dword	_ZN40_INTERNAL_a2028dda_4_k_cu_274a8c16_150974cuda3std3__45__cpo4cendE
	.align		8
        /*0030*/ 	.dword	_ZN40_INTERNAL_a2028dda_4_k_cu_274a8c16_150974cuda3std3__442_GLOBAL__N__a2028dda_4_k_cu_274a8c16_150976ignoreE
	.align		8
        /*0038*/ 	.dword	_ZN40_INTERNAL_a2028dda_4_k_cu_274a8c16_150974cuda3std3__419piecewise_constructE
	.align		8
        /*0040*/ 	.dword	_ZN40_INTERNAL_a2028dda_4_k_cu_274a8c16_150974cuda3std3__48in_placeE
	.align		8
        /*0048*/ 	.dword	_ZN40_INTERNAL_a2028dda_4_k_cu_274a8c16_150974cuda3std6ranges3__45__cpo4swapE
	.align		8
        /*0050*/ 	.dword	_ZN40_INTERNAL_a2028dda_4_k_cu_274a8c16_150974cuda3std6ranges3__45__cpo9iter_moveE
	.align		8
        /*0058*/ 	.dword	_ZN40_INTERNAL_a2028dda_4_k_cu_274a8c16_150974cute7productE
	.align		8
        /*0060*/ 	.dword	_ZN40_INTERNAL_a2028dda_4_k_cu_274a8c16_150974cute1_E
	.align		8
        /*0068*/ 	.dword	$str$22
	.align		8
        /*0070*/ 	.dword	$str$23


//--------------------- .text._ZN7cutlass13device_kernelINS_4gemm6kernel13GemmUniversalIN4cute5tupleIJiiiiEEENS1_10collective13CollectiveMmaINS1_34MainloopSm90TmaGmmaWarpSpecializedILi7ENS5_IJNS4_1CILi1EEESB_SB_EEENS1_32KernelTmaWarpSpecializedPingpongEEENS5_IJNSA_ILi64EEESF_SF_EEEfNS5_IJlSB_lEEEfSH_NS4_8TiledMMAINS4_8MMA_AtomIJNS4_4SM904GMMA29MMA_64x64x8_F32TF32TF32_SS_TNILNSL_7ScaleInE1ELSN_1EEEEEENS4_6LayoutISC_NS5_IJNSA_ILi0EEESR_SR_EEEEENS5_IJNS4_10UnderscoreESU_SU_EEEEENS4_13SM90_TMA_LOADENS4_14ComposedLayoutINS4_7SwizzleILi3ELi4ELi3EEENS4_18smem_ptr_flag_bitsILi32EEENSQ_INS5_IJNSA_ILi8EEENSA_ILi32EEEEEENS5_IJS14_SB_EEEEEEEvNS4_8identityESX_S18_vS19_EENS_8epilogue10collective6detail29Sm90TmaWarpSpecializedAdapterINS1C_15DefaultEpilogueIfSH_SH_NS1B_6thread17LinearCombinationIfLi1EffLNS1G_9ScaleType4KindE0ELNS_15FloatRoundStyleE2EfEENS1_15EpilogueDefaultEEEEEvvEEEEvNT_6ParamsE --------------------------
	.section	.text._ZN7cutlass13device_kernelINS_4gemm6kernel13GemmUniversalIN4cute5tupleIJiiiiEEENS1_10collective13CollectiveMmaINS1_34MainloopSm90TmaGmmaWarpSpecializedILi7ENS5_IJNS4_1CILi1EEESB_SB_EEENS1_32KernelTmaWarpSpecializedPingpongEEENS5_IJNSA_ILi64EEESF_SF_EEEfNS5_IJlSB_lEEEfSH_NS4_8TiledMMAINS4_8MMA_AtomIJNS4_4SM904GMMA29MMA_64x64x8_F32TF32TF32_SS_TNILNSL_7ScaleInE1ELSN_1EEEEEENS4_6LayoutISC_NS5_IJNSA_ILi0EEESR_SR_EEEEENS5_IJNS4_10UnderscoreESU_SU_EEEEENS4_13SM90_TMA_LOADENS4_14ComposedLayoutINS4_7SwizzleILi3ELi4ELi3EEENS4_18smem_ptr_flag_bitsILi32EEENSQ_INS5_IJNSA_ILi8EEENSA_ILi32EEEEEENS5_IJS14_SB_EEEEEEEvNS4_8identityESX_S18_vS19_EENS_8epilogue10collective6detail29Sm90TmaWarpSpecializedAdapterINS1C_15DefaultEpilogueIfSH_SH_NS1B_6thread17LinearCombinationIfLi1EffLNS1G_9ScaleType4KindE0ELNS_15FloatRoundStyleE2EfEENS1_15EpilogueDefaultEEEEEvvEEEEvNT_6ParamsE,"ax",@progbits
	.align	128
.text._ZN7cutlass13device_kernelINS_4gemm6kernel13GemmUniversalIN4cute5tupleIJiiiiEEENS1_10collective13CollectiveMmaINS1_34MainloopSm90TmaGmmaWarpSpecializedILi7ENS5_IJNS4_1CILi1EEESB_SB_EEENS1_32KernelTmaWarpSpecializedPingpongEEENS5_IJNSA_ILi64EEESF_SF_EEEfNS5_IJlSB_lEEEfSH_NS4_8TiledMMAINS4_8MMA_AtomIJNS4_4SM904GMMA29MMA_64x64x8_F32TF32TF32_SS_TNILNSL_7ScaleInE1ELSN_1EEEEEENS4_6LayoutISC_NS5_IJNSA_ILi0EEESR_SR_EEEEENS5_IJNS4_10UnderscoreESU_SU_EEEEENS4_13SM90_TMA_LOADENS4_14ComposedLayoutINS4_7SwizzleILi3ELi4ELi3EEENS4_18smem_ptr_flag_bitsILi32EEENSQ_INS5_IJNSA_ILi8EEENSA_ILi32EEEEEENS5_IJS14_SB_EEEEEEEvNS4_8identityESX_S18_vS19_EENS_8epilogue10collective6detail29Sm90TmaWarpSpecializedAdapterINS1C_15DefaultEpilogueIfSH_SH_NS1B_6thread17LinearCombinationIfLi1EffLNS1G_9ScaleType4KindE0ELNS_15FloatRoundStyleE2EfEENS1_15EpilogueDefaultEEEEEvvEEEEvNT_6ParamsE:
        .type           _ZN7cutlass13device_kernelINS_4gemm6kernel13GemmUniversalIN4cute5tupleIJiiiiEEENS1_10collective13CollectiveMmaINS1_34MainloopSm90TmaGmmaWarpSpecializedILi7ENS5_IJNS4_1CILi1EEESB_SB_EEENS1_32KernelTmaWarpSpecializedPingpongEEENS5_IJNSA_ILi64EEESF_SF_EEEfNS5_IJlSB_lEEEfSH_NS4_8TiledMMAINS4_8MMA_AtomIJNS4_4SM904GMMA29MMA_64x64x8_F32TF32TF32_SS_TNILNSL_7ScaleInE1ELSN_1EEEEEENS4_6LayoutISC_NS5_IJNSA_ILi0EEESR_SR_EEEEENS5_IJNS4_10UnderscoreESU_SU_EEEEENS4_13SM90_TMA_LOADENS4_14ComposedLayoutINS4_7SwizzleILi3ELi4ELi3EEENS4_18smem_ptr_flag_bitsILi32EEENSQ_INS5_IJNSA_ILi8EEENSA_ILi32EEEEEENS5_IJS14_SB_EEEEEEEvNS4_8identityESX_S18_vS19_EENS_8epilogue10collective6detail29Sm90TmaWarpSpecializedAdapterINS1C_15DefaultEpilogueIfSH_SH_NS1B_6thread17LinearCombinationIfLi1EffLNS1G_9ScaleType4KindE0ELNS_15FloatRoundStyleE2EfEENS1_15EpilogueDefaultEEEEEvvEEEEvNT_6ParamsE,@function
        .size           _ZN7cutlass13device_kernelINS_4gemm6kernel13GemmUniversalIN4cute5tupleIJiiiiEEENS1_10collective13CollectiveMmaINS1_34MainloopSm90TmaGmmaWarpSpecializedILi7ENS5_IJNS4_1CILi1EEESB_SB_EEENS1_32KernelTmaWarpSpecializedPingpongEEENS5_IJNSA_ILi64EEESF_SF_EEEfNS5_IJlSB_lEEEfSH_NS4_8TiledMMAINS4_8MMA_AtomIJNS4_4SM904GMMA29MMA_64x64x8_F32TF32TF32_SS_TNILNSL_7ScaleInE1ELSN_1EEEEEENS4_6LayoutISC_NS5_IJNSA_ILi0EEESR_SR_EEEEENS5_IJNS4_10UnderscoreESU_SU_EEEEENS4_13SM90_TMA_LOADENS4_14ComposedLayoutINS4_7SwizzleILi3ELi4ELi3EEENS4_18smem_ptr_flag_bitsILi32EEENSQ_INS5_IJNSA_ILi8EEENSA_ILi32EEEEEENS5_IJS14_SB_EEEEEEEvNS4_8identityESX_S18_vS19_EENS_8epilogue10collective6detail29Sm90TmaWarpSpecializedAdapterINS1C_15DefaultEpilogueIfSH_SH_NS1B_6thread17LinearCombinationIfLi1EffLNS1G_9ScaleType4KindE0ELNS_15FloatRoundStyleE2EfEENS1_15EpilogueDefaultEEEEEvvEEEEvNT_6ParamsE,(.L_x_139 - _ZN7cutlass13device_kernelINS_4gemm6kernel13GemmUniversalIN4cute5tupleIJiiiiEEENS1_10collective13CollectiveMmaINS1_34MainloopSm90TmaGmmaWarpSpecializedILi7ENS5_IJNS4_1CILi1EEESB_SB_EEENS1_32KernelTmaWarpSpecializedPingpongEEENS5_IJNSA_ILi64EEESF_SF_EEEfNS5_IJlSB_lEEEfSH_NS4_8TiledMMAINS4_8MMA_AtomIJNS4_4SM904GMMA29MMA_64x64x8_F32TF32TF32_SS_TNILNSL_7ScaleInE1ELSN_1EEEEEENS4_6LayoutISC_NS5_IJNSA_ILi0EEESR_SR_EEEEENS5_IJNS4_10UnderscoreESU_SU_EEEEENS4_13SM90_TMA_LOADENS4_14ComposedLayoutINS4_7SwizzleILi3ELi4ELi3EEENS4_18smem_ptr_flag_bitsILi32EEENSQ_INS5_IJNSA_ILi8EEENSA_ILi32EEEEEENS5_IJS14_SB_EEEEEEEvNS4_8identityESX_S18_vS19_EENS_8epilogue10collective6detail29Sm90TmaWarpSpecializedAdapterINS1C_15DefaultEpilogueIfSH_SH_NS1B_6thread17LinearCombinationIfLi1EffLNS1G_9ScaleType4KindE0ELNS_15FloatRoundStyleE2EfEENS1_15EpilogueDefaultEEEEEvvEEEEvNT_6ParamsE)
        .other          _ZN7cutlass13device_kernelINS_4gemm6kernel13GemmUniversalIN4cute5tupleIJiiiiEEENS1_10collective13CollectiveMmaINS1_34MainloopSm90TmaGmmaWarpSpecializedILi7ENS5_IJNS4_1CILi1EEESB_SB_EEENS1_32KernelTmaWarpSpecializedPingpongEEENS5_IJNSA_ILi64EEESF_SF_EEEfNS5_IJlSB_lEEEfSH_NS4_8TiledMMAINS4_8MMA_AtomIJNS4_4SM904GMMA29MMA_64x64x8_F32TF32TF32_SS_TNILNSL_7ScaleInE1ELSN_1EEEEEENS4_6LayoutISC_NS5_IJNSA_ILi0EEESR_SR_EEEEENS5_IJNS4_10UnderscoreESU_SU_EEEEENS4_13SM90_TMA_LOADENS4_14ComposedLayoutINS4_7SwizzleILi3ELi4ELi3EEENS4_18smem_ptr_flag_bitsILi32EEENSQ_INS5_IJNSA_ILi8EEENSA_ILi32EEEEEENS5_IJS14_SB_EEEEEEEvNS4_8identityESX_S18_vS19_EENS_8epilogue10collective6detail29Sm90TmaWarpSpecializedAdapterINS1C_15DefaultEpilogueIfSH_SH_NS1B_6thread17LinearCombinationIfLi1EffLNS1G_9ScaleType4KindE0ELNS_15FloatRoundStyleE2EfEENS1_15EpilogueDefaultEEEEEvvEEEEvNT_6ParamsE,@"STO_CUDA_ENTRY STV_DEFAULT"
_ZN7cutlass13device_kernelINS_4gemm6kernel13GemmUniversalIN4cute5tupleIJiiiiEEENS1_10collective13CollectiveMmaINS1_34MainloopSm90TmaGmmaWarpSpecializedILi7ENS5_IJNS4_1CILi1EEESB_SB_EEENS1_32KernelTmaWarpSpecializedPingpongEEENS5_IJNSA_ILi64EEESF_SF_EEEfNS5_IJlSB_lEEEfSH_NS4_8TiledMMAINS4_8MMA_AtomIJNS4_4SM904GMMA29MMA_64x64x8_F32TF32TF32_SS_TNILNSL_7ScaleInE1ELSN_1EEEEEENS4_6LayoutISC_NS5_IJNSA_ILi0EEESR_SR_EEEEENS5_IJNS4_10UnderscoreESU_SU_EEEEENS4_13SM90_TMA_LOADENS4_14ComposedLayoutINS4_7SwizzleILi3ELi4ELi3EEENS4_18smem_ptr_flag_bitsILi32EEENSQ_INS5_IJNSA_ILi8EEENSA_ILi32EEEEEENS5_IJS14_SB_EEEEEEEvNS4_8identityESX_S18_vS19_EENS_8epilogue10collective6detail29Sm90TmaWarpSpecializedAdapterINS1C_15DefaultEpilogueIfSH_SH_NS1B_6thread17LinearCombinationIfLi1EffLNS1G_9ScaleType4KindE0ELNS_15FloatRoundStyleE2EfEENS1_15EpilogueDefaultEEEEEvvEEEEvNT_6ParamsE:
[----:B------:R-:W0:Y:S02]  /*0000*/  LDC R1, c[0x0][0x28] ;  /* 0x00000a00ff017b82 */ /* 0x000e240000000800 */
[----:B0-----:R-:W-:Y:S01]  /*0010*/  VIADD R1, R1, 0xfffffff8 ;  /* 0xfffffff801017836 */ /* 0x001fe20000000000 */
[----:B------:R-:W0:Y:S01]  /*0020*/  S2R R4, SR_TID.X ;  /* 0x0000000000047919 */ /* 0x000e220000002100 */
[----:B------:R-:W-:Y:S01]  /*0030*/  ELECT P0, URZ, PT ;  /* 0x00000000003f782f */ /* 0x000fe20003800000 */
[----:B------:R-:W-:Y:S01]  /*0040*/  BSSY B0, `(.L_x_0) ;  /* 0x000000f000007945 */ /* 0x000fe20003800000 */
[--C-:B0-----:R-:W-:Y:S02]  /*0050*/  SHF.R.U32.HI R0, RZ, 0x5, R4.reuse ;  /* 0x00000005ff007819 */ /* 0x101fe40000011604 */
[----:B------:R-:W-:-:S03]  /*0060*/  SHF.R.U32.HI R5, RZ, 0x7, R4 ;  /* 0x00000007ff057819 */ /* 0x000fc60000011604 */
[----:B------:R-:W0:Y:S04]  /*0070*/  SHFL.IDX PT, R2, R0, RZ, 0x1f ;  /* 0x00001fff00027589 */ /* 0x000e2800000e0000 */
[----:B------:R1:W2:Y:S01]  /*0080*/  SHFL.IDX PT, R7, R5, RZ, 0x1f ;  /* 0x00001fff05077589 */ /* 0x0002a200000e0000 */
[----:B0-----:R-:W-:-:S13]  /*0090*/  ISETP.NE.OR P0, PT, R2, RZ, !P0 ;  /* 0x000000ff0200720c */ /* 0x001fda0004705670 */
[----:B-12---:R-:W-:Y:S05]  /*00a0*/  @P0 BRA `(.L_x_1) ;  /* 0x0000000000200947 */ /* 0x006fea0003800000 */
[----:B------:R-:W-:Y:S02]  /*00b0*/  ULDC.64 UR4, c[0x0][0x198] ;  /* 0x0000660000047ab9 */ /* 0x000fe40000000a00 */
[----:B------:R-:W-:Y:S02]  /*00c0*/  UIADD3 UR6, UP0, UR4, 0xf0, URZ ;  /* 0x000000f004067890 */ /* 0x000fe4000ff1e03f */
[----:B------:R-:W-:Y:S02]  /*00d0*/  UIADD3 UR4, UP1, UR4, 0x1f0, URZ ;  /* 0x000001f004047890 */ /* 0x000fe4000ff3e03f */
[----:B------:R-:W-:Y:S02]  /*00e0*/  UIADD3.X UR7, URZ, UR5, URZ, UP0, !UPT ;  /* 0x000000053f077290 */ /* 0x000fe400087fe43f */
[----:B------:R-:W-:-:S07]  /*00f0*/  UIADD3.X UR5, URZ, UR5, URZ, UP1, !UPT ;  /* 0x000000053f057290 */ /* 0x000fce0008ffe43f */
[----:B------:R0:W-:Y:S02]  /*0100*/  UTMACCTL.PF [UR6] ;  /* 0x00000000060079b9 */ /* 0x0001e40008040000 */
[----:B------:R0:W-:Y:S02]  /*0110*/  UTMACCTL.PF [UR4] ;  /* 0x00000000040079b9 */ /* 0x0001e40008040000 */
[----:B0-----:R-:W-:Y:S01]  /*0120*/  NOP ;  /* 0x0000000000007918 */ /* 0x001fe20000000000 */
.L_x_1:
[----:B------:R-:W-:Y:S05]  /*0130*/  BSYNC B0 ;  /* 0x0000000000007941 */ /* 0x000fea0003800000 */
.L_x_0:
[----:B------:R-:W0:Y:S02]  /*0140*/  SHFL.IDX PT, R3, R0, RZ, 0x1f ;  /* 0x00001fff00037589 */ /* 0x000e2400000e0000 */
[----:B0-----:R-:W-:-:S13]  /*0150*/  ISETP.NE.AND P0, PT, R3, RZ, PT ;  /* 0x000000ff0300720c */ /* 0x001fda0003f05270 */
[----:B------:R-:W-:Y:S05]  /*0160*/  @P0 BRA `(.L_x_2) ;  /* 0x0000000000700947 */ /* 0x000fea0003800000 */
[----:B------:R-:W0:Y:S01]  /*0170*/  S2UR UR8, SR_CgaCtaId ;  /* 0x00000000000879c3 */ /* 0x000e220000008800 */
[----:B------:R-:W-:Y:S01]  /*0180*/  UMOV UR4, 0x400 ;  /* 0x0000040000047882 */ /* 0x000fe20000000000 */
[----:B------:R-:W-:Y:S01]  /*0190*/  UMOV UR5, 0x1 ;  /* 0x0000000100057882 */ /* 0x000fe20000000000 */
[----:B------:R-:W-:Y:S01]  /*01a0*/  UMOV UR6, 0x80 ;  /* 0x0000008000067882 */ /* 0x000fe20000000000 */
[----:B------:R-:W-:Y:S01]  /*01b0*/  ELECT P0, URZ, PT ;  /* 0x00000000003f782f */ /* 0x000fe20003800000 */
[----:B------:R-:W-:-:S04]  /*01c0*/  UIADD3 UR6, -UR6, 0x100000, URZ ;  /* 0x0010000006067890 */ /* 0x000fc8000fffe13f */
[----:B------:R-:W-:Y:S02]  /*01d0*/  USHF.L.U32 UR7, UR6, 0xb, URZ ;  /* 0x0000000b06077899 */ /* 0x000fe4000800063f */
[----:B------:R-:W-:Y:S02]  /*01e0*/  USHF.L.U32 UR6, UR6, 0x1, URZ ;  /* 0x0000000106067899 */ /* 0x000fe4000800063f */
[----:B0-----:R-:W-:Y:S02]  /*01f0*/  ULEA UR8, UR8, UR4, 0x18 ;  /* 0x0000000408087291 */ /* 0x001fe4000f8ec03f */
[----:B------:R-:W-:-:S04]  /*0200*/  UIADD3 UR4, -UR5, 0x100000, URZ ;  /* 0x0010000005047890 */ /* 0x000fc8000fffe13f */
[----:B------:R-:W-:Y:S02]  /*0210*/  USHF.L.U32 UR5, UR4, 0xb, URZ ;  /* 0x0000000b04057899 */ /* 0x000fe4000800063f */
[----:B------:R-:W-:Y:S01]  /*0220*/  USHF.L.U32 UR4, UR4, 0x1, URZ ;  /* 0x0000000104047899 */ /* 0x000fe2000800063f */
[----:B------:R-:W0:Y:S11]  /*0230*/  FENCE.VIEW.ASYNC.S ;  /* 0x00000000000073c6 */ /* 0x000e360000000000 */
[----:B0-----:R0:W1:Y:S01]  /*0240*/  SYNCS.EXCH.64 URZ, [UR8], UR4 ;  /* 0x00000004083f75b2 */ /* 0x0010620008000100 */
[----:B------:R0:W2:Y:S01]  /*0250*/  SYNCS.EXCH.64 URZ, [UR8+0x38], UR6 ;  /* 0x00003806083f75b2 */ /* 0x0000a20008000100 */
[----:B------:R0:W3:Y:S01]  /*0260*/  SYNCS.EXCH.64 URZ, [UR8+0x8], UR4 ;  /* 0x00000804083f75b2 */ /* 0x0000e20008000100 */
[----:B------:R0:W4:Y:S01]  /*0270*/  SYNCS.EXCH.64 URZ, [UR8+0x40], UR6 ;  /* 0x00004006083f75b2 */ /* 0x0001220008000100 */
[----:B------:R0:W0:Y:S01]  /*0280*/  SYNCS.EXCH.64 URZ, [UR8+0x10], UR4 ;  /* 0x00001004083f75b2 */ /* 0x0000220008000100 */
        /* <DEDUP_REMOVED lines=9> */
[----:B------:R-:W-:Y:S01]  /*0320*/  NOP ;  /* 0x0000000000007918 */ /* 0x000fe20000000000 */
.L_x_2:
[----:B------:R-:W5:Y:S01]  /*0330*/  SHFL.IDX PT, R6, R0, RZ, 0x1f ;  /* 0x00001fff00067589 */ /* 0x000f6200000e0000 */
[----:B------:R-:W-:Y:S01]  /*0340*/  ELECT P0, URZ, PT ;  /* 0x00000000003f782f */ /* 0x000fe20003800000 */
[----:B------:R-:W-:Y:S01]  /*0350*/  NOP ;  /* 0x0000000000007918 */ /* 0x000fe20000000000 */
[----:B------:R-:W-:Y:S01]  /*0360*/  ELECT P1, URZ, PT ;  /* 0x00000000003f782f */ /* 0x000fe20003820000 */
[----:B------:R-:W1:Y:S01]  /*0370*/  SHFL.IDX PT, R3, R0, RZ, 0x1f ;  /* 0x00001fff00037589 */ /* 0x000e6200000e0000 */
[----:B0-----:R-:W-:Y:S01]  /*0380*/  UMOV UR4, 0x20 ;  /* 0x0000002000047882 */ /* 0x001fe20000000000 */
[----:B------:R-:W-:Y:S01]  /*0390*/  UMOV UR11, 0x80 ;  /* 0x00000080000b7882 */ /* 0x000fe20000000000 */
[----:B------:R-:W-:Y:S01]  /*03a0*/  NOP ;  /* 0x0000000000007918 */ /* 0x000fe20000000000 */
[----:B------:R-:W0:Y:S01]  /*03b0*/  SHFL.IDX PT, R5, R5, RZ, 0x1f ;  /* 0x00001fff05057589 */ /* 0x000e2200000e0000 */
[C---:B------:R-:W-:Y:S01]  /*03c0*/  VIADD R31, R7.reuse, 0xffffffff ;  /* 0xffffffff071f7836 */ /* 0x040fe20000000000 */
[----:B------:R-:W-:Y:S01]  /*03d0*/  ULDC.64 UR36, c[0x0][0x208] ;  /* 0x0000820000247ab9 */ /* 0x000fe20000000a00 */
[----:B------:R-:W-:-:S03]  /*03e0*/  ISETP.NE.AND P2, PT, R7, RZ, PT ;  /* 0x000000ff0700720c */ /* 0x000fc60003f45270 */
[----:B------:R-:W-:Y:S02]  /*03f0*/  ISETP.GE.U32.AND P3, PT, R31, 0x2, PT ;  /* 0x000000021f00780c */ /* 0x000fe40003f66070 */
[----:B-----5:R-:W-:Y:S02]  /*0400*/  ISETP.NE.OR P0, PT, R6, RZ, !P0 ;  /* 0x000000ff0600720c */ /* 0x020fe40004705670 */
[----:B-1----:R-:W-:Y:S02]  /*0410*/  ISETP.NE.OR P1, PT, R3, RZ, !P1 ;  /* 0x000000ff0300720c */ /* 0x002fe40004f25670 */
[----:B------:R-:W-:Y:S02]  /*0420*/  SHF.R.S32.HI R3, RZ, 0x1f, R2 ;  /* 0x0000001fff037819 */ /* 0x000fe40000011402 */
[----:B0-----:R-:W-:Y:S02]  /*0430*/  R2UR UR43, R5 ;  /* 0x00000000052b72ca */ /* 0x001fe400000e0000 */
[----:B------:R-:W-:-:S05]  /*0440*/  LEA.HI R3, R3, R2, RZ, 0x2 ;  /* 0x0000000203037211 */ /* 0x000fca00078f10ff */
[----:B------:R-:W-:Y:S01]  /*0450*/  VOTEU.ALL UP0, P0 ;  /* 0x00000000003f7886 */ /* 0x000fe20000000000 */
[----:B------:R-:W-:Y:S01]  /*0460*/  LOP3.LUT R3, R3, 0xfffffffc, RZ, 0xc0, !PT ;  /* 0xfffffffc03037812 */ /* 0x000fe200078ec0ff */
[----:B------:R-:W-:-:S03]  /*0470*/  VOTEU.ALL UP1, P1 ;  /* 0x00000000003f7886 */ /* 0x000fc60000820000 */
[----:B------:R-:W0:Y:S01]  /*0480*/  @!UP0 S2UR UR7, SR_CgaCtaId ;  /* 0x00000000000789c3 */ /* 0x000e220000008800 */
[----:B------:R-:W-:Y:S01]  /*0490*/  @!UP0 UMOV UR6, 0x400 ;  /* 0x0000040000068882 */ /* 0x000fe20000000000 */
[----:B------:R-:W-:-:S04]  /*04a0*/  @!UP0 UIADD3 UR4, -UR4, 0x100000, URZ ;  /* 0x0010000004048890 */ /* 0x000fc8000fffe13f */
[----:B------:R-:W-:Y:S02]  /*04b0*/  @!UP0 USHF.L.U32 UR5, UR4, 0xb, URZ ;  /* 0x0000000b04058899 */ /* 0x000fe4000800063f */
[----:B------:R-:W-:Y:S01]  /*04c0*/  @!UP0 USHF.L.U32 UR4, UR4, 0x1, URZ ;  /* 0x0000000104048899 */ /* 0x000fe2000800063f */
[----:B------:R-:W-:Y:S01]  /*04d0*/  IMAD.IADD R14, R2, 0x1, -R3 ;  /* 0x00000001020e7824 */ /* 0x000fe200078e0a03 */
[----:B------:R-:W-:Y:S01]  /*04e0*/  @!UP1 UMOV UR9, 0x400 ;  /* 0x0000040000099882 */ /* 0x000fe20000000000 */
[----:B------:R-:W-:Y:S01]  /*04f0*/  VOTEU.ALL UP2, P1 ;  /* 0x00000000003f7886 */ /* 0x000fe20000840000 */
[----:B------:R-:W-:Y:S01]  /*0500*/  VOTEU.ALL UP3, P1 ;  /* 0x00000000003f7886 */ /* 0x000fe20000860000 */
[----:B------:R-:W-:Y:S01]  /*0510*/  VOTEU.ALL UP4, P1 ;  /* 0x00000000003f7886 */ /* 0x000fe20000880000 */
[----:B------:R-:W1:Y:S01]  /*0520*/  @!UP1 S2UR UR10, SR_CgaCtaId ;  /* 0x00000000000a99c3 */ /* 0x000e620000008800 */
[----:B------:R-:W-:Y:S01]  /*0530*/  VOTEU.ALL UP5, P1 ;  /* 0x00000000003f7886 */ /* 0x000fe200008a0000 */
[----:B------:R-:W-:-:S04]  /*0540*/  SHF.R.S32.HI R3, RZ, 0x1f, R4 ;  /* 0x0000001fff037819 */ /* 0x000fc80000011404 */
[----:B------:R-:W-:-:S04]  /*0550*/  LEA.HI R3, R3, R4, RZ, 0x7 ;  /* 0x0000000403037211 */ /* 0x000fc800078f38ff */
[----:B------:R-:W-:-:S05]  /*0560*/  LOP3.LUT R3, R3, 0xffffff80, RZ, 0xc0, !PT ;  /* 0xffffff8003037812 */ /* 0x000fca00078ec0ff */
[----:B------:R-:W-:Y:S01]  /*0570*/  IMAD.IADD R5, R4, 0x1, -R3 ;  /* 0x0000000104057824 */ /* 0x000fe200078e0a03 */
[----:B0-----:R-:W-:Y:S02]  /*0580*/  @!UP0 ULEA UR8, UR7, UR6, 0x18 ;  /* 0x0000000607088291 */ /* 0x001fe4000f8ec03f */
[----:B------:R-:W-:-:S04]  /*0590*/  @!UP1 UIADD3 UR6, -UR11, 0x100000, URZ ;  /* 0x001000000b069890 */ /* 0x000fc8000fffe13f */
[----:B------:R-:W-:Y:S02]  /*05a0*/  @!UP1 USHF.L.U32 UR7, UR6, 0xb, URZ ;  /* 0x0000000b06079899 */ /* 0x000fe4000800063f */
[----:B------:R-:W-:Y:S01]  /*05b0*/  @!UP1 USHF.L.U32 UR6, UR6, 0x1, URZ ;  /* 0x0000000106069899 */ /* 0x000fe2000800063f */
[----:B------:R-:W-:Y:S01]  /*05c0*/  VOTEU.ALL UP0, P0 ;  /* 0x00000000003f7886 */ /* 0x000fe20000000000 */
[----:B-1----:R-:W-:Y:S01]  /*05d0*/  @!UP1 ULEA UR9, UR10, UR9, 0x18 ;  /* 0x000000090a099291 */ /* 0x002fe2000f8ec03f */
[----:B------:R-:W-:Y:S02]  /*05e0*/  VOTEU.ALL UP1, P0 ;  /* 0x00000000003f7886 */ /* 0x000fe40000020000 */
[----:B------:R-:W-:Y:S01]  /*05f0*/  ULDC.64 UR10, c[0x0][0x598] ;  /* 0x00016600000a7ab9 */ /* 0x000fe20000000a00 */
[----:B------:R-:W-:Y:S01]  /*0600*/  ISETP.NE.AND P0, PT, R14, 0x3, PT ;  /* 0x000000030e00780c */ /* 0x000fe20003f05270 */
[----:B------:R-:W0:Y:S02]  /*0610*/  FENCE.VIEW.ASYNC.S ;  /* 0x00000000000073c6 */ /* 0x000e240000000000 */
[----:B0-----:R0:W2:Y:S01]  /*0620*/  @!UP0 SYNCS.EXCH.64 URZ, [UR8+0xa0], UR4 ;  /* 0x0000a004083f85b2 */ /* 0x0010a20008000100 */
[----:B------:R-:W-:-:S02]  /*0630*/  ISETP.NE.U32.AND P1, PT, RZ, UR10, PT ;  /* 0x0000000aff007c0c */ /* 0x000fc4000bf25070 */
[----:B------:R-:W-:Y:S02]  /*0640*/  ISETP.EQ.OR P0, PT, R14, RZ, !P0 ;  /* 0x000000ff0e00720c */ /* 0x000fe40004702670 */
[----:B------:R-:W-:Y:S02]  /*0650*/  ISETP.NE.AND.EX P1, PT, RZ, UR11, PT, P1 ;  /* 0x0000000bff007c0c */ /* 0x000fe4000bf25310 */
[----:B------:R-:W-:-:S04]  /*0660*/  ISETP.EQ.AND P0, PT, R7, RZ, P0 ;  /* 0x000000ff0700720c */ /* 0x000fc80000702270 */
[----:B------:R-:W-:-:S04]  /*0670*/  SEL R23, RZ, 0x1, !P0 ;  /* 0x00000001ff177807 */ /* 0x000fc80004000000 */
[----:B------:R-:W-:Y:S01]  /*0680*/  SEL R23, R23, 0x2, P3 ;  /* 0x0000000217177807 */ /* 0x000fe20001800000 */
[----:B------:R0:W2:Y:S01]  /*0690*/  @!UP1 SYNCS.EXCH.64 URZ, [UR8+0xa8], UR4 ;  /* 0x0000a804083f95b2 */ /* 0x0000a20008000100 */
[----:B------:R-:W-:Y:S01]  /*06a0*/  NOP ;  /* 0x0000000000007918 */ /* 0x000fe20000000000 */
[----:B------:R0:W2:Y:S01]  /*06b0*/  @!UP2 SYNCS.EXCH.64 URZ, [UR9+0x80], UR6 ;  /* 0x00008006093fa5b2 */ /* 0x0000a20008000100 */
[----:B------:R0:W2:Y:S01]  /*06c0*/  @!UP3 SYNCS.EXCH.64 URZ, [UR9+0x88], UR6 ;  /* 0x00008806093fb5b2 */ /* 0x0000a20008000100 */
[----:B------:R0:W2:Y:S01]  /*06d0*/  @!UP4 SYNCS.EXCH.64 URZ, [UR9+0x90], UR6 ;  /* 0x00009006093fc5b2 */ /* 0x0000a20008000100 */
[----:B------:R0:W2:Y:S01]  /*06e0*/  @!UP5 SYNCS.EXCH.64 URZ, [UR9+0x98], UR6 ;  /* 0x00009806093fd5b2 */ /* 0x0000a20008000100 */
[----:B------:R-:W-:Y:S01]  /*06f0*/  NOP ;  /* 0x0000000000007918 */ /* 0x000fe20000000000 */
[----:B--234-:R-:W-:Y:S06]  /*0700*/  BAR.SYNC.DEFER_BLOCKING 0x0 ;  /* 0x0000000000007b1d */ /* 0x01cfec0000010000 */
[----:B0-----:R-:W-:Y:S05]  /*0710*/  @!P1 BRA `(.L_x_3) ;  /* 0x00000000001c9947 */ /* 0x001fea0003800000 */
[----:B------:R-:W0:Y:S02]  /*0720*/  LDC.64 R2, c[0x0][0x598] ;  /* 0x00016600ff027b82 */ /* 0x000e240000000a00 */
[----:B0-----:R-:W2:Y:S02]  /*0730*/  LDG.E.64 R2, desc[UR36][R2.64] ;  /* 0x0000002402027981 */ /* 0x001ea4000c1e1b00 */
[----:B--2---:R-:W-:-:S04]  /*0740*/  ISETP.NE.U32.AND P0, PT, R2, RZ, PT ;  /* 0x000000ff0200720c */ /* 0x004fc80003f05070 */
[----:B------:R-:W-:-:S13]  /*0750*/  ISETP.NE.AND.EX P0, PT, R3, RZ, PT, P0 ;  /* 0x000000ff0300720c */ /* 0x000fda0003f05300 */
[----:B------:R-:W-:Y:S05]  /*0760*/  @!P0 BRA `(.L_x_3) ;  /* 0x0000000000088947 */ /* 0x000fea0003800000 */
[----:B------:R1:W5:Y:S01]  /*0770*/  LD.E R56, desc[UR36][R2.64] ;  /* 0x0000002402387980 */ /* 0x000362000c101900 */
[----:B------:R-:W-:Y:S05]  /*0780*/  BRA `(.L_x_4) ;  /* 0x0000000000247947 */ /* 0x000fea0003800000 */
.L_x_3:
[----:B------:R-:W-:Y:S02]  /*0790*/  ULDC.64 UR4, c[0x0][0x588] ;  /* 0x0001620000047ab9 */ /* 0x000fe40000000a00 */
[----:B------:R-:W-:-:S04]  /*07a0*/  ISETP.NE.U32.AND P0, PT, RZ, UR4, PT ;  /* 0x00000004ff007c0c */ /* 0x000fc8000bf05070 */
[----:B------:R-:W-:-:S13]  /*07b0*/  ISETP.NE.AND.EX P0, PT, RZ, UR5, PT, P0 ;  /* 0x00000005ff007c0c */ /* 0x000fda000bf05300 */
[----:B------:R-:W-:Y:S05]  /*07c0*/  @!P0 BRA `(.L_x_5) ;  /* 0x00000000000c8947 */ /* 0x000fea0003800000 */
[----:B------:R-:W0:Y:S02]  /*07d0*/  LDC.64 R56, c[0x0][0x588] ;  /* 0x00016200ff387b82 */ /* 0x000e240000000a00 */
[----:B0-----:R0:W5:Y:S01]  /*07e0*/  LDG.E R56, desc[UR36][R56.64] ;  /* 0x0000002438387981 */ /* 0x001162000c1e1900 */
[----:B------:R-:W-:Y:S05]  /*07f0*/  BRA `(.L_x_4) ;  /* 0x0000000000087947 */ /* 0x000fea0003800000 */
.L_x_5:
[----:B------:R-:W-:Y:S02]  /*0800*/  ULDC UR4, c[0x0][0x580] ;  /* 0x0001600000047ab9 */ /* 0x000fe40000000800 */
[----:B------:R-:W-:-:S07]  /*0810*/  IMAD.U32 R56, RZ, RZ, UR4 ;  /* 0x00000004ff387e24 */ /* 0x000fce000f8e00ff */
.L_x_4:
[----:B------:R-:W-:Y:S02]  /*0820*/  ULDC.64 UR4, c[0x0][0x5a0] ;  /* 0x0001680000047ab9 */ /* 0x000fe40000000a00 */
[----:B------:R-:W-:-:S04]  /*0830*/  ISETP.NE.U32.AND P0, PT, RZ, UR4, PT ;  /* 0x00000004ff007c0c */ /* 0x000fc8000bf05070 */
[----:B------:R-:W-:-:S13]  /*0840*/  ISETP.NE.AND.EX P0, PT, RZ, UR5, PT, P0 ;  /* 0x00000005ff007c0c */ /* 0x000fda000bf05300 */
[----:B------:R-:W-:Y:S05]  /*0850*/  @!P0 BRA `(.L_x_6) ;  /* 0x00000000001c8947 */ /* 0x000fea0003800000 */
[----:B-1----:R-:W1:Y:S02]  /*0860*/  LDC.64 R2, c[0x0][0x5a0] ;  /* 0x00016800ff027b82 */ /* 0x002e640000000a00 */
[----:B-1----:R-:W2:Y:S02]  /*0870*/  LDG.E.64 R2, desc[UR36][R2.64] ;  /* 0x0000002402027981 */ /* 0x002ea4000c1e1b00 */
[----:B--2---:R-:W-:-:S04]  /*0880*/  ISETP.NE.U32.AND P0, PT, R2, RZ, PT ;  /* 0x000000ff0200720c */ /* 0x004fc80003f05070 */
[----:B------:R-:W-:-:S13]  /*0890*/  ISETP.NE.AND.EX P0, PT, R3, RZ, PT, P0 ;  /* 0x000000ff0300720c */ /* 0x000fda0003f05300 */
[----:B------:R-:W-:Y:S05]  /*08a0*/  @!P0 BRA `(.L_x_6) ;  /* 0x0000000000088947 */ /* 0x000fea0003800000 */
[----:B0-----:R2:W5:Y:S01]  /*08b0*/  LD.E R57, desc[UR36][R2.64] ;  /* 0x0000002402397980 */ /* 0x001562000c101900 */
[----:B------:R-:W-:Y:S05]  /*08c0*/  BRA `(.L_x_7) ;  /* 0x0000000000247947 */ /* 0x000fea0003800000 */
.L_x_6:
[----:B------:R-:W-:Y:S02]  /*08d0*/  ULDC.64 UR4, c[0x0][0x590] ;  /* 0x0001640000047ab9 */ /* 0x000fe40000000a00 */
[----:B------:R-:W-:-:S04]  /*08e0*/  ISETP.NE.U32.AND P0, PT, RZ, UR4, PT ;  /* 0x00000004ff007c0c */ /* 0x000fc8000bf05070 */
[----:B------:R-:W-:-:S13]  /*08f0*/  ISETP.NE.AND.EX P0, PT, RZ, UR5, PT, P0 ;  /* 0x00000005ff007c0c */ /* 0x000fda000bf05300 */
[----:B------:R-:W-:Y:S05]  /*0900*/  @!P0 BRA `(.L_x_8) ;  /* 0x00000000000c8947 */ /* 0x000fea0003800000 */
[----:B-1----:R-:W0:Y:S02]  /*0910*/  LDC.64 R2, c[0x0][0x590] ;  /* 0x00016400ff027b82 */ /* 0x002e240000000a00 */
[----:B0-----:R0:W5:Y:S01]  /*0920*/  LDG.E R57, desc[UR36][R2.64] ;  /* 0x0000002402397981 */ /* 0x001162000c1e1900 */
[----:B------:R-:W-:Y:S05]  /*0930*/  BRA `(.L_x_7) ;  /* 0x0000000000087947 */ /* 0x000fea0003800000 */
.L_x_8:
[----:B------:R-:W-:Y:S02]  /*0940*/  ULDC UR4, c[0x0][0x584] ;  /* 0x0001610000047ab9 */ /* 0x000fe40000000800 */
[----:B0-----:R-:W-:-:S07]  /*0950*/  IMAD.U32 R57, RZ, RZ, UR4 ;  /* 0x00000004ff397e24 */ /* 0x001fce000f8e00ff */
.L_x_7:
[----:B012---:R-:W0:Y:S01]  /*0960*/  LDC R2, c[0x0][0x65c] ;  /* 0x00019700ff027b82 */ /* 0x007e220000000800 */
[----:B------:R-:W1:Y:S01]  /*0970*/  S2R R15, SR_CTAID.Y ;  /* 0x00000000000f7919 */ /* 0x000e620000002600 */
[----:B------:R-:W-:Y:S01]  /*0980*/  ULDC UR6, c[0x0][0x28c] ;  /* 0x0000a30000067ab9 */ /* 0x000fe20000000800 */
[----:B------:R-:W-:Y:S01]  /*0990*/  ISETP.NE.AND P0, PT, R7, 0x2, PT ;  /* 0x000000020700780c */ /* 0x000fe20003f05270 */
[----:B------:R-:W-:Y:S01]  /*09a0*/  UIADD3 UR6, UR6, 0x3f, URZ ;  /* 0x0000003f06067890 */ /* 0x000fe2000fffe03f */
[----:B------:R-:W2:Y:S01]  /*09b0*/  S2R R6, SR_CTAID.X ;  /* 0x0000000000067919 */ /* 0x000ea20000002500 */
[----:B------:R-:W-:Y:S01]  /*09c0*/  UMOV UR38, URZ ;  /* 0x0000003f00267c82 */ /* 0x000fe20008000000 */
[----:B------:R-:W-:Y:S01]  /*09d0*/  UMOV UR39, URZ ;  /* 0x0000003f00277c82 */ /* 0x000fe20008000000 */
[----:B------:R-:W-:Y:S01]  /*09e0*/  USHF.R.S32.HI UR7, URZ, 0x1f, UR6 ;  /* 0x0000001f3f077899 */ /* 0x000fe20008011406 */
[----:B------:R-:W-:-:S03]  /*09f0*/  ULDC.64 UR8, c[0x0][0x650] ;  /* 0x0001940000087ab9 */ /* 0x000fc60000000a00 */
[----:B------:R-:W-:-:S04]  /*0a00*/  ULEA.HI UR7, UR7, UR6, URZ, 0x6 ;  /* 0x0000000607077291 */ /* 0x000fc8000f8f303f */
[----:B------:R-:W-:Y:S01]  /*0a10*/  USHF.R.S32.HI UR40, URZ, 0x6, UR7 ;  /* 0x000000063f287899 */ /* 0x000fe20008011407 */
[----:B0-----:R-:W-:-:S13]  /*0a20*/  ISETP.NE.AND P1, PT, R2, 0x1, PT ;  /* 0x000000010200780c */ /* 0x001fda0003f25270 */
[----:B------:R-:W2:Y:S01]  /*0a30*/  @P1 LDC R17, c[0x0][0x10] ;  /* 0x00000400ff111b82 */ /* 0x000ea20000000800 */
[----:B-1----:R-:W-:Y:S02]  /*0a40*/  @P1 IMAD.MOV.U32 R8, RZ, RZ, R15 ;  /* 0x000000ffff081224 */ /* 0x002fe400078e000f */
[----:B------:R-:W-:Y:S02]  /*0a50*/  @P1 IMAD.MOV.U32 R9, RZ, RZ, RZ ;  /* 0x000000ffff091224 */ /* 0x000fe400078e00ff */
[----:B------:R-:W-:-:S03]  /*0a60*/  @P1 IMAD.MOV.U32 R7, RZ, RZ, RZ ;  /* 0x000000ffff071224 */ /* 0x000fc600078e00ff */
[----:B------:R-:W0:Y:S01]  /*0a70*/  @!P1 LDC R3, c[0x0][0xc] ;  /* 0x00000300ff039b82 */ /* 0x000e220000000800 */
[----:B------:R-:W-:Y:S01]  /*0a80*/  ULDC UR4, c[0x0][0xc] ;  /* 0x0000030000047ab9 */ /* 0x000fe20000000800 */
[----:B------:R-:W-:Y:S02]  /*0a90*/  ULDC UR5, c[0x0][0x10] ;  /* 0x0000040000057ab9 */ /* 0x000fe40000000800 */
[----:B------:R-:W-:-:S04]  /*0aa0*/  UIMAD.WIDE.U32 UR4, UR4, UR5, URZ ;  /* 0x00000005040472a5 */ /* 0x000fc8000f8e003f */
[----:B------:R-:W1:Y:S01]  /*0ab0*/  LDC R0, c[0x0][0x14] ;  /* 0x00000500ff007b82 */ /* 0x000e620000000800 */
[----:B--2---:R-:W-:-:S04]  /*0ac0*/  @P1 IMAD.WIDE.U32 R16, R6, R17, R8 ;  /* 0x0000001106101225 */ /* 0x004fc800078e0008 */
[----:B------:R-:W-:Y:S02]  /*0ad0*/  @P1 IMAD.IADD R17, R17, 0x1, R7 ;  /* 0x0000000111111824 */ /* 0x000fe400078e0207 */
[----:B------:R-:W-:Y:S02]  /*0ae0*/  IMAD.MOV.U32 R7, RZ, RZ, RZ ;  /* 0x000000ffff077224 */ /* 0x000fe400078e00ff */
[----:B0-----:R-:W-:-:S04]  /*0af0*/  @!P1 IMAD.WIDE.U32 R8, R3, R15, R6 ;  /* 0x0000000f03089225 */ /* 0x001fc800078e0006 */
[----:B------:R-:W-:Y:S02]  /*0b00*/  @!P1 IMAD.MOV.U32 R16, RZ, RZ, R8 ;  /* 0x000000ffff109224 */ /* 0x000fe400078e0008 */
[----:B-1----:R-:W-:-:S04]  /*0b10*/  IMAD.WIDE.U32 R10, R0, UR4, RZ ;  /* 0x00000004000a7c25 */ /* 0x002fc8000f8e00ff */
[----:B------:R-:W-:Y:S01]  /*0b20*/  IMAD R3, R0, UR5, RZ ;  /* 0x0000000500037c24 */ /* 0x000fe2000f8e02ff */
[----:B------:R0:W-:Y:S01]  /*0b30*/  STL.64 [R1], R10 ;  /* 0x0000000a01007387 */ /* 0x0001e20000100a00 */
[----:B------:R-:W-:Y:S02]  /*0b40*/  @!P1 IMAD.MOV.U32 R17, RZ, RZ, R9 ;  /* 0x000000ffff119224 */ /* 0x000fe400078e0009 */
[----:B------:R-:W-:Y:S01]  /*0b50*/  IMAD.IADD R0, R11, 0x1, R3 ;  /* 0x000000010b007824 */ /* 0x000fe200078e0203 */
[----:B------:R-:W-:Y:S06]  /*0b60*/  @P0 BRA `(.L_x_9) ;  /* 0x0000000000280947 */ /* 0x000fec0003800000 */
[----:B------:R-:W-:Y:S01]  /*0b70*/  UIMAD.WIDE.U32 UR4, UR40, 0x24924925, URZ ;  /* 0x24924925280478a5 */ /* 0x000fe2000f8e003f */
[----:B------:R-:W-:Y:S01]  /*0b80*/  IADD3 R16, P0, R16, R10, RZ ;  /* 0x0000000a10107210 */ /* 0x000fe20007f1e0ff */
[----:B------:R-:W-:Y:S02]  /*0b90*/  UISETP.GE.U32.AND UP0, UPT, UR40, 0x7, UPT ;  /* 0x000000072800788c */ /* 0x000fe4000bf06070 */
[----:B------:R-:W-:Y:S02]  /*0ba0*/  UIADD3 UR4, -UR5, UR40, URZ ;  /* 0x0000002805047290 */ /* 0x000fe4000fffe13f */
[----:B------:R-:W-:Y:S01]  /*0bb0*/  IMAD.X R17, R0, 0x1, R17, P0 ;  /* 0x0000000100117824 */ /* 0x000fe200000e0611 */
[----:B------:R-:W-:Y:S01]  /*0bc0*/  UMOV UR39, URZ ;  /* 0x0000003f00277c82 */ /* 0x000fe20008000000 */
[----:B------:R-:W-:-:S04]  /*0bd0*/  ULEA.HI UR4, UR4, UR5, URZ, 0x1f ;  /* 0x0000000504047291 */ /* 0x000fc8000f8ff83f */
[----:B------:R-:W-:-:S04]  /*0be0*/  USHF.R.U32.HI UR4, URZ, 0x2, UR4 ;  /* 0x000000023f047899 */ /* 0x000fc80008011604 */
[----:B------:R-:W-:Y:S02]  /*0bf0*/  @UP0 ULOP3.LUT UR39, UR4, 0x1, URZ, 0xc0, !UPT ;  /* 0x0000000104270892 */ /* 0x000fe4000f8ec03f */
[----:B------:R-:W-:-:S12]  /*0c00*/  UIMAD UR38, UR4, -0x7, UR40 ;  /* 0xfffffff9042678a4 */ /* 0x000fd8000f8e0228 */
.L_x_9:
[----:B------:R-:W-:Y:S01]  /*0c10*/  ISETP.GE.U32.AND P0, PT, R16, UR8, PT ;  /* 0x0000000810007c0c */ /* 0x000fe2000bf06070 */
[----:B------:R-:W-:Y:S01]  /*0c20*/  IMAD.MOV.U32 R22, RZ, RZ, -0x1 ;  /* 0xffffffffff167424 */ /* 0x000fe200078e00ff */
[----:B------:R-:W-:Y:S01]  /*0c30*/  PRMT R3, RZ, 0x7610, R3 ;  /* 0x00007610ff037816 */ /* 0x000fe20000000003 */
[----:B------:R-:W-:Y:S01]  /*0c40*/  IMAD.MOV.U32 R18, RZ, RZ, -0x1 ;  /* 0xffffffffff127424 */ /* 0x000fe200078e00ff */
[----:B------:R-:W-:Y:S01]  /*0c50*/  ISETP.GE.U32.AND.EX P0, PT, R17, UR9, PT, P0 ;  /* 0x0000000911007c0c */ /* 0x000fe2000bf06100 */
[----:B------:R-:W-:-:S12]  /*0c60*/  IMAD.MOV.U32 R19, RZ, RZ, -0x1 ;  /* 0xffffffffff137424 */ /* 0x000fd800078e00ff */
[----:B------:R-:W-:Y:S05]  /*0c70*/  @P0 BRA `(.L_x_10) ;  /* 0x0000000400580947 */ /* 0x000fea0003800000 */
[----:B------:R-:W1:Y:S01]  /*0c80*/  LDC.64 R20, c[0x0][0x628] ;  /* 0x00018a00ff147b82 */ /* 0x000e620000000a00 */
[----:B------:R-:W-:Y:S02]  /*0c90*/  IMAD.MOV.U32 R8, RZ, RZ, R16 ;  /* 0x000000ffff087224 */ /* 0x000fe400078e0010 */
[----:B------:R-:W-:-:S05]  /*0ca0*/  IMAD.MOV.U32 R9, RZ, RZ, R17 ;  /* 0x000000ffff097224 */ /* 0x000fca00078e0011 */
[----:B------:R-:W2:Y:S08]  /*0cb0*/  LDC R18, c[0x0][0x630] ;  /* 0x00018c00ff127b82 */ /* 0x000eb00000000800 */
[----:B------:R-:W3:Y:S01]  /*0cc0*/  LDC.64 R24, c[0x0][0x620] ;  /* 0x00018800ff187b82 */ /* 0x000ee20000000a00 */
[----:B-1----:R-:W-:-:S04]  /*0cd0*/  ISETP.NE.U32.AND P0, PT, R20, RZ, PT ;  /* 0x000000ff1400720c */ /* 0x002fc80003f05070 */
[----:B------:R-:W-:-:S13]  /*0ce0*/  ISETP.NE.AND.EX P0, PT, R21, RZ, PT, P0 ;  /* 0x000000ff1500720c */ /* 0x000fda0003f05300 */
[----:B--23--:R-:W-:Y:S05]  /*0cf0*/  @!P0 BRA `(.L_x_11) ;  /* 0x0000000000288947 */ /* 0x00cfea0003800000 */
[----:B------:R-:W1:Y:S02]  /*0d00*/  LDC R3, c[0x0][0x634] ;  /* 0x00018d00ff037b82 */ /* 0x000e640000000800 */
[----:B-1----:R-:W-:-:S05]  /*0d10*/  IADD3 R3, P0, R16, R3, RZ ;  /* 0x0000000310037210 */ /* 0x002fca0007f1e0ff */
[----:B------:R-:W-:-:S04]  /*0d20*/  IMAD.X R19, RZ, RZ, R17, P0 ;  /* 0x000000ffff137224 */ /* 0x000fc800000e0611 */
[----:B------:R-:W-:-:S04]  /*0d30*/  IMAD.WIDE.U32 R8, R19, R20, RZ ;  /* 0x0000001413087225 */ /* 0x000fc800078e00ff */
[----:B0-----:R-:W-:-:S04]  /*0d40*/  IMAD.WIDE.U32 R10, P0, R3, R21, R8 ;  /* 0x00000015030a7225 */ /* 0x001fc80007800008 */
[----:B------:R-:W-:-:S04]  /*0d50*/  IMAD.WIDE.U32 R8, R3, R20, RZ ;  /* 0x0000001403087225 */ /* 0x000fc800078e00ff */
[----:B------:R-:W-:Y:S01]  /*0d60*/  IMAD.X R13, RZ, RZ, RZ, P0 ;  /* 0x000000ffff0d7224 */ /* 0x000fe200000e06ff */
[----:B------:R-:W-:Y:S01]  /*0d70*/  IADD3 RZ, P0, R9, R10, RZ ;  /* 0x0000000a09ff7210 */ /* 0x000fe20007f1e0ff */
[----:B------:R-:W-:-:S04]  /*0d80*/  IMAD.MOV.U32 R12, RZ, RZ, R11 ;  /* 0x000000ffff0c7224 */ /* 0x000fc800078e000b */
[----:B------:R-:W-:-:S08]  /*0d90*/  IMAD.WIDE.U32.X R8, R19, R21, R12, P0 ;  /* 0x0000001513087225 */ /* 0x000fd000000e040c */
.L_x_11:
[-CC-:B------:R-:W-:Y:S01]  /*0da0*/  SHF.R.U64 R30, R8, R18.reuse, R9.reuse ;  /* 0x00000012081e7219 */ /* 0x180fe20000001209 */
[----:B------:R-:W1:Y:S01]  /*0db0*/  LDC R12, c[0x0][0x618] ;  /* 0x00018600ff0c7b82 */ /* 0x000e620000000800 */
[----:B------:R-:W-:Y:S01]  /*0dc0*/  SHF.R.U32.HI R7, RZ, R18, R9 ;  /* 0x00000012ff077219 */ /* 0x000fe20000011609 */
[----:B------:R-:W-:Y:S01]  /*0dd0*/  ULDC UR4, c[0x0][0x150] ;  /* 0x0000540000047ab9 */ /* 0x000fe20000000800 */
[----:B0-----:R-:W-:Y:S02]  /*0de0*/  IADD3 R11, P0, RZ, -R30, RZ ;  /* 0x8000001eff0b7210 */ /* 0x001fe40007f1e0ff */
[----:B------:R-:W-:-:S03]  /*0df0*/  I2FP.F32.U32 R3, R6 ;  /* 0x0000000600037245 */ /* 0x000fc60000201000 */
[----:B------:R-:W0:Y:S01]  /*0e00*/  LDC.64 R26, c[0x0][0x640] ;  /* 0x00019000ff1a7b82 */ /* 0x000e220000000a00 */
[----:B------:R-:W-:Y:S02]  /*0e10*/  IMAD.X R13, RZ, RZ, ~R7, P0 ;  /* 0x000000ffff0d7224 */ /* 0x000fe400000e0e07 */
[----:B------:R-:W-:Y:S01]  /*0e20*/  FMUL R3, R3, UR4 ;  /* 0x0000000403037c20 */ /* 0x000fe20008400000 */
[----:B------:R-:W-:Y:S01]  /*0e30*/  IMAD.WIDE.U32 R8, R11, R24, R16 ;  /* 0x000000180b087225 */ /* 0x000fe200078e0010 */
[----:B------:R-:W-:-:S03]  /*0e40*/  ULDC UR4, c[0x0][0x154] ;  /* 0x0000550000047ab9 */ /* 0x000fc60000000800 */
[----:B------:R-:W-:Y:S01]  /*0e50*/  IMAD R10, R13, R24, RZ ;  /* 0x000000180d0a7224 */ /* 0x000fe200078e02ff */
[----:B------:R-:W2:Y:S01]  /*0e60*/  LDC R7, c[0x0][0x144] ;  /* 0x00005100ff077b82 */ /* 0x000ea20000000800 */
[----:B------:R-:W3:Y:S02]  /*0e70*/  F2I.U32.TRUNC.NTZ R3, R3 ;  /* 0x0000000300037305 */ /* 0x000ee4000020f000 */
[----:B------:R-:W-:-:S04]  /*0e80*/  IMAD R11, R11, R25, R10 ;  /* 0x000000190b0b7224 */ /* 0x000fc800078e020a */
[----:B------:R-:W-:Y:S01]  /*0e90*/  IMAD.IADD R9, R9, 0x1, R11 ;  /* 0x0000000109097824 */ /* 0x000fe200078e020b */
[----:B------:R-:W4:Y:S01]  /*0ea0*/  LDC R18, c[0x0][0x608] ;  /* 0x00018200ff127b82 */ /* 0x000f220000000800 */
[----:B------:R-:W-:-:S03]  /*0eb0*/  IMAD.MOV.U32 R11, RZ, RZ, -0x1 ;  /* 0xffffffffff0b7424 */ /* 0x000fc600078e00ff */
[-C--:B-1----:R-:W-:Y:S02]  /*0ec0*/  SHF.R.U64 R22, R8, R12.reuse, R9 ;  /* 0x0000000c08167219 */ /* 0x082fe40000001209 */
[----:B------:R-:W-:Y:S02]  /*0ed0*/  I2FP.F32.U32 R8, R15 ;  /* 0x0000000f00087245 */ /* 0x000fe40000201000 */
[----:B------:R-:W1:Y:S01]  /*0ee0*/  LDC R24, c[0x0][0x658] ;  /* 0x00019600ff187b82 */ /* 0x000e620000000800 */
[----:B0-----:R-:W-:Y:S01]  /*0ef0*/  ISETP.NE.U32.AND P0, PT, R26, RZ, PT ;  /* 0x000000ff1a00720c */ /* 0x001fe20003f05070 */
[----:B---3--:R-:W-:Y:S01]  /*0f00*/  IMAD.MOV R10, RZ, RZ, -R3 ;  /* 0x000000ffff0a7224 */ /* 0x008fe200078e0a03 */
[----:B------:R-:W-:Y:S01]  /*0f10*/  SHF.R.U32.HI R9, RZ, R12, R9 ;  /* 0x0000000cff097219 */ /* 0x000fe20000011609 */
[----:B------:R-:W-:Y:S01]  /*0f20*/  FMUL R8, R8, UR4 ;  /* 0x0000000408087c20 */ /* 0x000fe20008400000 */
[----:B------:R-:W-:-:S03]  /*0f30*/  ISETP.NE.AND.EX P0, PT, R27, RZ, PT, P0 ;  /* 0x000000ff1b00720c */ /* 0x000fc60003f05300 */
[----:B------:R-:W0:Y:S01]  /*0f40*/  LDC R20, c[0x0][0x148] ;  /* 0x00005200ff147b82 */ /* 0x000e220000000800 */
[----:B--2---:R-:W-:-:S07]  /*0f50*/  IMAD R3, R7, R10, R6 ;  /* 0x0000000a07037224 */ /* 0x004fce00078e0206 */
[----:B------:R-:W2:Y:S01]  /*0f60*/  LDC R21, c[0x0][0x600] ;  /* 0x00018000ff157b82 */ /* 0x000ea20000000800 */
[-CC-:B----4-:R-:W-:Y:S02]  /*0f70*/  SHF.R.U64 R32, R22, R18.reuse, R9.reuse ;  /* 0x0000001216207219 */ /* 0x190fe40000001209 */
[----:B------:R-:W-:Y:S01]  /*0f80*/  SHF.R.U32.HI R7, RZ, R18, R9 ;  /* 0x00000012ff077219 */ /* 0x000fe20000011609 */
[----:B------:R-:W-:Y:S01]  /*0f90*/  IMAD.MOV.U32 R9, RZ, RZ, 0x1 ;  /* 0x00000001ff097424 */ /* 0x000fe200078e00ff */
[----:B------:R3:W4:Y:S03]  /*0fa0*/  F2I.U32.TRUNC.NTZ R18, R8 ;  /* 0x0000000800127305 */ /* 0x000726000020f000 */
[----:B------:R-:W0:Y:S01]  /*0fb0*/  LDC R25, c[0x0][0x648] ;  /* 0x00019200ff197b82 */ /* 0x000e220000000800 */
[-C--:B-1----:R-:W-:Y:S02]  /*0fc0*/  SHF.L.U32 R6, R11, R24.reuse, RZ ;  /* 0x000000180b067219 */ /* 0x082fe400000006ff */
[----:B------:R-:W-:-:S02]  /*0fd0*/  SHF.R.U64 R34, R32, R24, R7 ;  /* 0x0000001820227219 */ /* 0x000fc40000001207 */
[----:B------:R-:W-:Y:S02]  /*0fe0*/  LOP3.LUT R13, RZ, R6, RZ, 0x33, !PT ;  /* 0x00000006ff0d7212 */ /* 0x000fe400078e33ff */
[-C--:B------:R-:W-:Y:S01]  /*0ff0*/  SHF.R.U32.HI R7, RZ, R24.reuse, R7 ;  /* 0x00000018ff077219 */ /* 0x080fe20000011607 */
[----:B------:R-:W1:Y:S01]  /*1000*/  LDC R29, c[0x0][0x638] ;  /* 0x00018e00ff1d7b82 */ /* 0x000e620000000800 */
[----:B------:R-:W-:Y:S01]  /*1010*/  SHF.L.U32 R12, R9, R24, RZ ;  /* 0x00000018090c7219 */ /* 0x000fe200000006ff */
[----:B------:R-:W-:-:S06]  /*1020*/  IMAD.MOV.U32 R6, RZ, RZ, R34 ;  /* 0x000000ffff067224 */ /* 0x000fcc00078e0022 */
[----:B------:R-:W0:Y:S01]  /*1030*/  LDC R28, c[0x0][0x610] ;  /* 0x00018400ff1c7b82 */ /* 0x000e220000000800 */
[----:B---34-:R-:W-:Y:S05]  /*1040*/  @!P0 BRA `(.L_x_12) ;  /* 0x0000000000288947 */ /* 0x018fea0003800000 */
[----:B------:R-:W3:Y:S02]  /*1050*/  LDC R11, c[0x0][0x64c] ;  /* 0x00019300ff0b7b82 */ /* 0x000ee40000000800 */
[----:B---3--:R-:W-:-:S05]  /*1060*/  IADD3 R11, P0, R34, R11, RZ ;  /* 0x0000000b220b7210 */ /* 0x008fca0007f1e0ff */
[----:B------:R-:W-:-:S04]  /*1070*/  IMAD.X R19, RZ, RZ, R7, P0 ;  /* 0x000000ffff137224 */ /* 0x000fc800000e0607 */
[----:B------:R-:W-:-:S04]  /*1080*/  IMAD.WIDE.U32 R6, R19, R26, RZ ;  /* 0x0000001a13067225 */ /* 0x000fc800078e00ff */
[----:B------:R-:W-:-:S04]  /*1090*/  IMAD.WIDE.U32 R8, P0, R11, R27, R6 ;  /* 0x0000001b0b087225 */ /* 0x000fc80007800006 */
[----:B------:R-:W-:-:S04]  /*10a0*/  IMAD.WIDE.U32 R6, R11, R26, RZ ;  /* 0x0000001a0b067225 */ /* 0x000fc800078e00ff */
[----:B------:R-:W-:Y:S01]  /*10b0*/  IMAD.X R11, RZ, RZ, RZ, P0 ;  /* 0x000000ffff0b7224 */ /* 0x000fe200000e06ff */
[----:B------:R-:W-:Y:S01]  /*10c0*/  IADD3 RZ, P0, R7, R8, RZ ;  /* 0x0000000807ff7210 */ /* 0x000fe20007f1e0ff */
[----:B------:R-:W-:-:S04]  /*10d0*/  IMAD.MOV.U32 R10, RZ, RZ, R9 ;  /* 0x000000ffff0a7224 */ /* 0x000fc800078e0009 */
[----:B------:R-:W-:-:S08]  /*10e0*/  IMAD.WIDE.U32.X R6, R19, R27, R10, P0 ;  /* 0x0000001b13067225 */ /* 0x000fd000000e040a */
.L_x_12:
[----:B0-----:R-:W-:Y:S01]  /*10f0*/  SHF.R.U64 R6, R6, R25, R7 ;  /* 0x0000001906067219 */ /* 0x001fe20000001207 */
[----:B--2---:R-:W-:Y:S01]  /*1100*/  VIADD R7, R21, 0xffffffff ;  /* 0xffffffff15077836 */ /* 0x004fe20000000000 */
[----:B------:R-:W-:Y:S01]  /*1110*/  LOP3.LUT R13, R32, R13, RZ, 0xc0, !PT ;  /* 0x0000000d200d7212 */ /* 0x000fe200078ec0ff */
[----:B------:R-:W-:Y:S02]  /*1120*/  IMAD.MOV R18, RZ, RZ, -R18 ;  /* 0x000000ffff127224 */ /* 0x000fe400078e0a12 */
[----:B------:R-:W-:Y:S01]  /*1130*/  IMAD.MOV R8, RZ, RZ, -R6 ;  /* 0x000000ffff087224 */ /* 0x000fe200078e0a06 */
[----:B------:R-:W-:Y:S01]  /*1140*/  LOP3.LUT R7, R22, R7, RZ, 0xc0, !PT ;  /* 0x0000000716077212 */ /* 0x000fe200078ec0ff */
[----:B------:R-:W-:Y:S02]  /*1150*/  IMAD R12, R12, R6, R13 ;  /* 0x000000060c0c7224 */ /* 0x000fe400078e020d */
[----:B------:R-:W-:Y:S02]  /*1160*/  @P1 IMAD R3, R20, R18, R15 ;  /* 0x0000001214031224 */ /* 0x000fe400078e020f */
[----:B-1----:R-:W-:-:S02]  /*1170*/  IMAD R6, R8, R29, R34 ;  /* 0x0000001d08067224 */ /* 0x002fc400078e0222 */
[----:B------:R-:W-:Y:S02]  /*1180*/  IMAD R22, R12, R28, R3 ;  /* 0x0000001c0c167224 */ /* 0x000fe400078e0203 */
[----:B------:R-:W-:Y:S02]  /*1190*/  IMAD R7, R6, R21, R7 ;  /* 0x0000001506077224 */ /* 0x000fe400078e0207 */
[----:B------:R-:W-:Y:S02]  /*11a0*/  IMAD.MOV.U32 R3, RZ, RZ, 0x1 ;  /* 0x00000001ff037424 */ /* 0x000fe400078e00ff */
[----:B------:R-:W-:Y:S01]  /*11b0*/  IMAD.MOV.U32 R19, RZ, RZ, R30 ;  /* 0x000000ffff137224 */ /* 0x000fe200078e001e */
[----:B------:R-:W-:Y:S02]  /*11c0*/  SEL R18, R7, R22, !P1 ;  /* 0x0000001607127207 */ /* 0x000fe40004800000 */
[----:B------:R-:W-:-:S07]  /*11d0*/  SEL R22, R22, R7, !P1 ;  /* 0x0000000716167207 */ /* 0x000fce0004800000 */
.L_x_10:
[----:B------:R-:W-:Y:S05]  /*11e0*/  @!P2 BRA `(.L_x_13) ;  /* 0x00000034005ca947 */ /* 0x000fea0003800000 */
[----:B------:R-:W-:-:S13]  /*11f0*/  ISETP.GT.U32.AND P0, PT, R31, 0x1, PT ;  /* 0x000000011f00780c */ /* 0x000fda0003f04070 */
[----:B------:R-:W-:Y:S05]  /*1200*/  @P0 EXIT ;  /* 0x000000000000094d */ /* 0x000fea0003800000 */
.L_x_14:
[----:B------:R-:W-:-:S08]  /*1210*/  NOP ;  /* 0x0000000000007918 */ /* 0x000fd00000000000 */
[----:B------:R-:W1:Y:S02]  /*1220*/  USETMAXREG.TRY_ALLOC.CTAPOOL UP0, 0xe8 ;  /* 0x000000e8000079c8 */ /* 0x000e640008000600 */
[----:B-1----:R-:W-:-:S13]  /*1230*/  PLOP3.LUT P0, PT, PT, PT, UP0, 0x80, 0x0 ;  /* 0x000000000000781c */ /* 0x002fda0003f0f008 */
[----:B------:R-:W-:Y:S05]  /*1240*/  @!P0 BRA `(.L_x_14) ;  /* 0xfffffffc00f08947 */ /* 0x000fea000383ffff */
[----:B------:R-:W-:-:S13]  /*1250*/  LOP3.LUT P0, RZ, R3, 0xff, RZ, 0xc0, !PT ;  /* 0x000000ff03ff7812 */ /* 0x000fda000780c0ff */
[----:B------:R-:W-:Y:S05]  /*1260*/  @!P0 EXIT ;  /* 0x000000000000894d */ /* 0x000fea0003800000 */
[----:B------:R-:W2:Y:S01]  /*1270*/  LDL.64 R8, [R1] ;  /* 0x0000000001087983 */ /* 0x000ea20000100a00 */
[----:B------:R-:W-:Y:S01]  /*1280*/  SHF.R.S32.HI R4, RZ, 0x1f, R5 ;  /* 0x0000001fff047819 */ /* 0x000fe20000011405 */
[----:B------:R-:W1:Y:S01]  /*1290*/  S2UR UR4, SR_CgaCtaId ;  /* 0x00000000000479c3 */ /* 0x000e620000008800 */
[----:B------:R-:W-:Y:S01]  /*12a0*/  UMOV UR41, 0x400 ;  /* 0x0000040000297882 */ /* 0x000fe20000000000 */
[----:B------:R-:W-:Y:S01]  /*12b0*/  UISETP.LT.AND UP0, UPT, UR40, 0x1, UPT ;  /* 0x000000012800788c */ /* 0x000fe2000bf01270 */
[CC--:B------:R-:W-:Y:S01]  /*12c0*/  LEA.HI R3, R4.reuse, R5.reuse, RZ, 0x2 ;  /* 0x0000000504037211 */ /* 0x0c0fe200078f10ff */
[----:B------:R-:W-:Y:S01]  /*12d0*/  UIADD3 UR5, UR43, -0x1, URZ ;  /* 0xffffffff2b057890 */ /* 0x000fe2000fffe03f */
[----:B------:R-:W-:Y:S01]  /*12e0*/  LEA.HI R4, R4, R5, RZ, 0x5 ;  /* 0x0000000504047211 */ /* 0x000fe200078f28ff */
[----:B------:R-:W-:Y:S01]  /*12f0*/  USEL UR42, UR40, 0x1, UP0 ;  /* 0x00000001282a7887 */ /* 0x000fe20008000000 */
[--C-:B------:R-:W-:Y:S01]  /*1300*/  SHF.R.S32.HI R58, RZ, 0x2, R3.reuse ;  /* 0x00000002ff3a7819 */ /* 0x100fe20000011403 */
[----:B------:R-:W3:Y:S01]  /*1310*/  LDC R64, c[0x0][0x658] ;  /* 0x00019600ff407b82 */ /* 0x000ee20000000800 */
[----:B------:R-:W-:Y:S01]  /*1320*/  SHF.R.S32.HI R7, RZ, 0x1f, R3 ;  /* 0x0000001fff077819 */ /* 0x000fe20000011403 */
[----:B------:R-:W-:Y:S01]  /*1330*/  UISETP.NE.AND UP0, UPT, UR5, URZ, UPT ;  /* 0x0000003f0500728c */ /* 0x000fe2000bf05270 */
[----:B------:R-:W-:Y:S01]  /*1340*/  LOP3.LUT R6, R3, 0xfffffffc, RZ, 0xc0, !PT ;  /* 0xfffffffc03067812 */ /* 0x000fe200078ec0ff */
[----:B------:R-:W-:Y:S01]  /*1350*/  ULDC UR8, c[0x0][0x284] ;  /* 0x0000a10000087ab9 */ /* 0x000fe20000000800 */
[----:B------:R-:W-:Y:S01]  /*1360*/  LEA.HI R7, R7, R58, RZ, 0x3 ;  /* 0x0000003a07077211 */ /* 0x000fe200078f18ff */
[----:B------:R-:W-:Y:S01]  /*1370*/  USEL UR7, URZ, 0x1, UP0 ;  /* 0x000000013f077887 */ /* 0x000fe20008000000 */
[----:B------:R-:W-:Y:S01]  /*1380*/  SHF.R.S32.HI R3, RZ, 0x5, R4 ;  /* 0x00000005ff037819 */ /* 0x000fe20000011404 */
[----:B------:R-:W4:Y:S01]  /*1390*/  LDC.64 R62, c[0x0][0x5c8] ;  /* 0x00017200ff3e7b82 */ /* 0x000f220000000a00 */
[----:B------:R-:W-:Y:S01]  /*13a0*/  LOP3.LUT R7, R7, 0xfffffff8, RZ, 0xc0, !PT ;  /* 0xfffffff807077812 */ /* 0x000fe200078ec0ff */
[----:B------:R-:W-:Y:S01]  /*13b0*/  IMAD.IADD R6, R5, 0x1, -R6 ;  /* 0x0000000105067824 */ /* 0x000fe200078e0a06 */
[----:B------:R-:W-:Y:S01]  /*13c0*/  LOP3.LUT R74, R23, 0x1, RZ, 0xfc, !PT ;  /* 0x00000001174a7812 */ /* 0x000fe200078efcff */
[----:B------:R-:W-:Y:S01]  /*13d0*/  IMAD.MOV.U32 R5, RZ, RZ, 0x1 ;  /* 0x00000001ff057424 */ /* 0x000fe200078e00ff */
[----:B------:R-:W-:Y:S01]  /*13e0*/  USHF.L.U32 UR47, UR40, 0x1, URZ ;  /* 0x00000001282f7899 */ /* 0x000fe2000800063f */
[----:B------:R-:W-:Y:S01]  /*13f0*/  IMAD.IADD R58, R58, 0x1, -R7 ;  /* 0x000000013a3a7824 */ /* 0x000fe200078e0a07 */
[----:B------:R-:W-:Y:S01]  /*1400*/  UIADD3 UR42, -UR42, UR40, URZ ;  /* 0x000000282a2a7290 */ /* 0x000fe2000fffe13f */
[----:B------:R-:W0:Y:S01]  /*1410*/  LDC R65, c[0x0][0x288] ;  /* 0x0000a200ff417b82 */ /* 0x000e220000000800 */
[----:B-1----:R-:W-:Y:S01]  /*1420*/  ULEA UR41, UR4, UR41, 0x18 ;  /* 0x0000002904297291 */ /* 0x002fe2000f8ec03f */
[C-C-:B------:R-:W-:Y:S01]  /*1430*/  IMAD R69, R3.reuse, -0x10, -R58.reuse ;  /* 0xfffffff003457824 */ /* 0x140fe200078e0a3a */
[--C-:B------:R-:W-:Y:S01]  /*1440*/  SHF.R.S32.HI R59, RZ, 0x1f, R58.reuse ;  /* 0x0000001fff3b7819 */ /* 0x100fe2000001143a */
[----:B------:R-:W-:Y:S01]  /*1450*/  USHF.L.U32 UR4, UR5, 0x3, URZ ;  /* 0x0000000305047899 */ /* 0x000fe2000800063f */
[----:B------:R-:W-:Y:S01]  /*1460*/  IMAD.SHL.U32 R60, R6, 0x2, RZ ;  /* 0x00000002063c7824 */ /* 0x000fe200078e00ff */
[----:B------:R-:W-:Y:S01]  /*1470*/  UIADD3 UR5, UR41, 0x180, URZ ;  /* 0x0000018029057890 */ /* 0x000fe2000fffe03f */
[----:B------:R-:W-:Y:S01]  /*1480*/  IMAD.U32 R75, RZ, RZ, UR7 ;  /* 0x00000007ff4b7e24 */ /* 0x000fe2000f8e00ff */
[----:B------:R-:W1:Y:S01]  /*1490*/  LDC R67, c[0x0][0x600] ;  /* 0x00018000ff437b82 */ /* 0x000e620000000800 */
[----:B------:R-:W-:Y:S01]  /*14a0*/  IMAD.WIDE R58, R3, 0x10, R58 ;  /* 0x00000010033a7825 */ /* 0x000fe200078e023a */
[----:B------:R-:W-:Y:S01]  /*14b0*/  UIADD3 UR6, UR41, 0x1c180, URZ ;  /* 0x0001c18029067890 */ /* 0x000fe2000fffe03f */
[----:B------:R-:W-:Y:S01]  /*14c0*/  SHF.R.S32.HI R61, RZ, 0x1f, R60 ;  /* 0x0000001fff3d7819 */ /* 0x000fe2000001143c */
[----:B------:R-:W-:Y:S01]  /*14d0*/  USHF.R.U32.HI UR5, URZ, 0x4, UR5 ;  /* 0x000000043f057899 */ /* 0x000fe20008011605 */
[----:B------:R-:W-:Y:S01]  /*14e0*/  IMAD.MOV.U32 R3, RZ, RZ, -0x1 ;  /* 0xffffffffff037424 */ /* 0x000fe200078e00ff */
[----:B------:R-:W-:Y:S01]  /*14f0*/  USHF.R.U32.HI UR6, URZ, 0x4, UR6 ;  /* 0x000000043f067899 */ /* 0x000fe20008011606 */
[----:B------:R-:W-:Y:S01]  /*1500*/  VIADD R69, R69, UR8 ;  /* 0x0000000845457c36 */ /* 0x000fe20008000000 */
[----:B------:R-:W-:Y:S01]  /*1510*/  UIADD3 UR48, UR41, 0x80, URZ ;  /* 0x0000008029307890 */ /* 0x000fe2000fffe03f */
[C---:B----4-:R-:W-:Y:S01]  /*1520*/  SHF.L.U64.HI R63, R62.reuse, 0x3, R63 ;  /* 0x000000033e3f7819 */ /* 0x050fe2000001023f */
[----:B------:R-:W-:Y:S01]  /*1530*/  ULOP3.LUT UR4, UR4, 0x8, URZ, 0xc0, !UPT ;  /* 0x0000000804047892 */ /* 0x000fe2000f8ec03f */
[-C--:B---3--:R-:W-:Y:S01]  /*1540*/  SHF.L.U32 R3, R3, R64.reuse, RZ ;  /* 0x0000004003037219 */ /* 0x088fe200000006ff */
[----:B------:R-:W-:Y:S01]  /*1550*/  ULOP3.LUT UR5, UR5, 0x3fff, URZ, 0xc0, !UPT ;  /* 0x00003fff05057892 */ /* 0x000fe2000f8ec03f */
[----:B------:R-:W-:Y:S01]  /*1560*/  SHF.L.U32 R64, R5, R64, RZ ;  /* 0x0000004005407219 */ /* 0x000fe200000006ff */
[----:B------:R-:W-:Y:S01]  /*1570*/  ULOP3.LUT UR6, UR6, 0x3fff, URZ, 0xc0, !UPT ;  /* 0x00003fff06067892 */ /* 0x000fe2000f8ec03f */
[----:B------:R-:W-:Y:S01]  /*1580*/  IMAD.SHL.U32 R62, R62, 0x8, RZ ;  /* 0x000000083e3e7824 */ /* 0x000fe200078e00ff */
[----:B------:R-:W-:Y:S01]  /*1590*/  LOP3.LUT R68, RZ, R3, RZ, 0x33, !PT ;  /* 0x00000003ff447212 */ /* 0x000fe200078e33ff */
[----:B0-----:R-:W-:Y:S01]  /*15a0*/  IMAD R65, R6, -0x2, R65 ;  /* 0xfffffffe06417824 */ /* 0x001fe200078e0241 */
[----:B------:R-:W-:-:S02]  /*15b0*/  ULEA UR43, UR43, UR48, 0x3 ;  /* 0x000000302b2b7291 */ /* 0x000fc4000f8e183f */
[----:B------:R-:W-:Y:S02]  /*15c0*/  ULOP3.LUT UR49, UR4, 0x8, URZ, 0x3c, !UPT ;  /* 0x0000000804317892 */ /* 0x000fe4000f8e3c3f */
[----:B------:R-:W-:Y:S01]  /*15d0*/  ULOP3.LUT UR44, UR4, 0x18, URZ, 0x3c, !UPT ;  /* 0x00000018042c7892 */ /* 0x000fe2000f8e3c3f */
[----:B-1----:R-:W-:Y:S01]  /*15e0*/  VIADD R67, R67, 0xffffffff ;  /* 0xffffffff43437836 */ /* 0x002fe20000000000 */
[----:B------:R-:W-:Y:S02]  /*15f0*/  ULOP3.LUT UR45, UR5, 0x10000, URZ, 0xfc, !UPT ;  /* 0x00010000052d7892 */ /* 0x000fe4000f8efc3f */
[----:B------:R-:W-:Y:S01]  /*1600*/  ULOP3.LUT UR46, UR6, 0x10000, URZ, 0xfc, !UPT ;  /* 0x00010000062e7892 */ /* 0x000fe2000f8efc3f */
[----:B--2---:R-:W-:-:S11]  /*1610*/  SHF.L.U64.HI R66, R8, 0x1, R0 ;  /* 0x0000000108427819 */ /* 0x004fd60000010200 */
.L_x_98:
[----:B------:R-:W-:-:S04]  /*1620*/  SHF.L.U32 R0, R75, 0x1f, RZ ;  /* 0x0000001f4b007819 */ /* 0x000fc800000006ff */
[----:B------:R-:W0:Y:S02]  /*1630*/  SYNCS.PHASECHK.TRANS64.TRYWAIT P0, [UR43+-0x8], R0 ;  /* 0xfffff800ff0075a7 */ /* 0x000e24000800016b */
[----:B01-34-:R-:W-:Y:S05]  /*1640*/  @!P0 BRA `(.L_x_15) ;  /* 0x0000004000c88947 */ /* 0x01bfea0003800000 */
.L_x_123:
[----:B------:R-:W-:Y:S02]  /*1650*/  ULDC UR4, c[0x0][0x28c] ;  /* 0x0000a30000047ab9 */ /* 0x000fe40000000800 */
[----:B------:R-:W-:-:S13]  /*1660*/  ISETP.LT.AND P0, PT, RZ, UR4, PT ;  /* 0x00000004ff007c0c */ /* 0x000fda000bf01270 */
[----:B------:R-:W-:Y:S05]  /*1670*/  @P0 BRA `(.L_x_16) ;  /* 0x0000000000400947 */ /* 0x000fea0003800000 */
[----:B0-----:R-:W-:Y:S01]  /*1680*/  MOV R0, 0x0 ;  /* 0x0000000000007802 */ /* 0x001fe20000000f00 */
[----:B------:R-:W-:Y:S01]  /*1690*/  ULDC.64 UR4, c[0x4][0x68] ;  /* 0x01001a0000047ab9 */ /* 0x000fe20000000a00 */
[----:B------:R-:W-:Y:S01]  /*16a0*/  ULDC.64 UR6, c[0x4][0x8] ;  /* 0x0100020000067ab9 */ /* 0x000fe20000000a00 */
[----:B------:R-:W-:Y:S01]  /*16b0*/  IMAD.U32 R4, RZ, RZ, UR4 ;  /* 0x00000004ff047e24 */ /* 0x000fe2000f8e00ff */
[----:B------:R0:W1:Y:S01]  /*16c0*/  LDC.64 R14, c[0x4][R0] ;  /* 0x01000000000e7b82 */ /* 0x0000620000000a00 */
[----:B------:R-:W-:Y:S01]  /*16d0*/  IMAD.U32 R5, RZ, RZ, UR5 ;  /* 0x00000005ff057e24 */ /* 0x000fe2000f8e00ff */
[----:B------:R-:W-:Y:S01]  /*16e0*/  ULDC.64 UR4, c[0x4][0x70] ;  /* 0x01001c0000047ab9 */ /* 0x000fe20000000a00 */
[----:B------:R-:W-:Y:S02]  /*16f0*/  IMAD.U32 R10, RZ, RZ, UR6 ;  /* 0x00000006ff0a7e24 */ /* 0x000fe4000f8e00ff */
[----:B------:R-:W-:Y:S02]  /*1700*/  IMAD.U32 R6, RZ, RZ, UR4 ;  /* 0x00000004ff067e24 */ /* 0x000fe4000f8e00ff */
[----:B------:R-:W-:-:S02]  /*1710*/  IMAD.U32 R7, RZ, RZ, UR5 ;  /* 0x00000005ff077e24 */ /* 0x000fc4000f8e00ff */
[----:B------:R-:W-:Y:S02]  /*1720*/  IMAD.U32 R11, RZ, RZ, UR7 ;  /* 0x00000007ff0b7e24 */ /* 0x000fe4000f8e00ff */
[----:B------:R-:W-:Y:S02]  /*1730*/  IMAD.MOV.U32 R8, RZ, RZ, 0x1e1 ;  /* 0x000001e1ff087424 */ /* 0x000fe400078e00ff */
[----:B------:R-:W-:Y:S02]  /*1740*/  IMAD.MOV.U32 R12, RZ, RZ, 0x1 ;  /* 0x00000001ff0c7424 */ /* 0x000fe400078e00ff */
[----:B0-----:R-:W-:-:S07]  /*1750*/  IMAD.MOV.U32 R13, RZ, RZ, RZ ;  /* 0x000000ffff0d7224 */ /* 0x001fce00078e00ff */
[----:B------:R-:W-:-:S07]  /*1760*/  LEPC R20, `(.L_x_16) ;  /* 0x000000001014794e */ /* 0x000fce0000000000 */
[----:B-1---5:R-:W-:Y:S05]  /*1770*/  CALL.ABS.NOINC R14 ;  /* 0x000000000e007343 */ /* 0x022fea0003c00000 */
.L_x_16:
[----:B------:R-:W-:-:S13]  /*1780*/  ISETP.NE.AND P0, PT, R74, 0x3, PT ;  /* 0x000000034a00780c */ /* 0x000fda0003f05270 */
[----:B------:R-:W-:Y:S05]  /*1790*/  @!P0 BRA `(.L_x_17) ;  /* 0x0000000000048947 */ /* 0x000fea0003800000 */
[----:B------:R-:W-:Y:S01]  /*17a0*/  BPT.TRAP 0x1 ;  /* 0x000000040000795c */ /* 0x000fe20000300000 */
.L_x_17:
[----:B0-----:R-:W-:Y:S02]  /*17b0*/  IMAD.U32 R3, RZ, RZ, UR38 ;  /* 0x00000026ff037e24 */ /* 0x001fe4000f8e00ff */
[----:B------:R-:W-:-:S03]  /*17c0*/  IMAD.U32 R0, RZ, RZ, UR39 ;  /* 0x00000027ff007e24 */ /* 0x000fc6000f8e00ff */
[----:B------:R-:W-:Y:S02]  /*17d0*/  LEA R3, R3, UR41, 0x3 ;  /* 0x0000002903037c11 */ /* 0x000fe4000f8e18ff */
[----:B------:R-:W-:-:S04]  /*17e0*/  SHF.L.U32 R0, R0, 0x1f, RZ ;  /* 0x0000001f00007819 */ /* 0x000fc800000006ff */
[----:B------:R0:W1:Y:S01]  /*17f0*/  SYNCS.PHASECHK.TRANS64.TRYWAIT P1, [R3+URZ], R0 ;  /* 0x00000000030075a7 */ /* 0x000062000802017f */
[----:B------:R-:W-:Y:S05]  /*1800*/  @!P0 BRA `(.L_x_18) ;  /* 0x0000000000048947 */ /* 0x000fea0003800000 */
[----:B------:R-:W-:Y:S01]  /*1810*/  BPT.TRAP 0x1 ;  /* 0x000000040000795c */ /* 0x000fe20000300000 */
.L_x_18:
[----:B-1----:R-:W-:Y:S05]  /*1820*/  @P1 BRA `(.L_x_19) ;  /* 0x0000000000081947 */ /* 0x002fea0003800000 */
[----:B------:R-:W1:Y:S02]  /*1830*/  SYNCS.PHASECHK.TRANS64.TRYWAIT P1, [R3+URZ], R0 ;  /* 0x00000000030075a7 */ /* 0x000e64000802017f */
[----:B-1----:R-:W-:Y:S05]  /*1840*/  @!P1 BRA `(.L_x_20) ;  /* 0x0000004000609947 */ /* 0x002fea0003800000 */
.L_x_19:
[----:B------:R-:W-:Y:S05]  /*1850*/  WARPSYNC.ALL ;  /* 0x0000000000007948 */ /* 0x000fea0003800000 */
[----:B------:R-:W-:Y:S01]  /*1860*/  ULEA UR8, UR38, UR45, 0xa ;  /* 0x0000002d26087291 */ /* 0x000fe2000f8e503f */
[----:B------:R-:W-:Y:S01]  /*1870*/  WARPGROUP.ARRIVE ;  /* 0x00000000000079c5 */ /* 0x000fe20000000000 */
[----:B------:R-:W-:Y:S01]  /*1880*/  ULEA UR9, UR38, UR46, 0xa ;  /* 0x0000002e26097291 */ /* 0x000fe2000f8e503f */
[----:B01----:R-:W-:Y:S01]  /*1890*/  IMAD.U32 R0, RZ, RZ, UR42 ;  /* 0x0000002aff007e24 */ /* 0x003fe2000f8e00ff */
[----:B------:R-:W-:Y:S01]  /*18a0*/  UMOV UR5, 0x40000040 ;  /* 0x4000004000057882 */ /* 0x000fe20000000000 */
[----:B------:R-:W-:-:S02]  /*18b0*/  UMOV UR7, 0x40000040 ;  /* 0x4000004000077882 */ /* 0x000fc40000000000 */
[----:B------:R-:W-:Y:S01]  /*18c0*/  UMOV UR4, UR8 ;  /* 0x0000000800047c82 */ /* 0x000fe20008000000 */
[----:B------:R-:W-:Y:S01]  /*18d0*/  ISETP.GE.AND P1, PT, R0, 0x1, PT ;  /* 0x000000010000780c */ /* 0x000fe20003f26270 */
[----:B------:R-:W-:Y:S02]  /*18e0*/  UMOV UR6, UR9 ;  /* 0x0000000900067c82 */ /* 0x000fe40008000000 */
[----:B------:R-:W-:Y:S01]  /*18f0*/  HGMMA.64x64x8.F32.TF32 R24, gdesc[UR4], RZ, !UPT, gsb0 ;  /* 0x04e00000041879f0 */ /* 0x000fe2000c0028ff */
[----:B------:R-:W-:Y:S02]  /*1900*/  UIADD3 UR4, UR8, 0x2, URZ ;  /* 0x0000000208047890 */ /* 0x000fe4000fffe03f */
[----:B------:R-:W-:Y:S01]  /*1910*/  UIADD3 UR6, UR9, 0x2, URZ ;  /* 0x0000000209067890 */ /* 0x000fe2000fffe03f */
[----:B------:R-:W-:Y:S01]  /*1920*/  UMOV UR5, 0x40000040 ;  /* 0x4000004000057882 */ /* 0x000fe20000000000 */
[----:B------:R-:W-:Y:S01]  /*1930*/  UMOV UR7, 0x40000040 ;  /* 0x4000004000077882 */ /* 0x000fe20000000000 */
[----:B------:R-:W-:-:S02]  /*1940*/  WARPGROUP.DEPBAR.LE gsb0, 0x0 ;  /* 0x00008000000079c5 */ /* 0x000fc40000010000 */
[----:B------:R-:W-:-:S06]  /*1950*/  WARPGROUP.ARRIVE ;  /* 0x00000000000079c5 */ /* 0x000fcc0000000000 */
[----:B------:R-:W-:Y:S01]  /*1960*/  HGMMA.64x64x8.F32.TF32 R24, gdesc[UR4], R24, gsb0 ;  /* 0x04e00000041879f0 */ /* 0x000fe20008002818 */
[----:B------:R-:W-:Y:S02]  /*1970*/  UIADD3 UR4, UR8, 0x4, URZ ;  /* 0x0000000408047890 */ /* 0x000fe4000fffe03f */
[----:B------:R-:W-:Y:S01]  /*1980*/  UIADD3 UR6, UR9, 0x4, URZ ;  /* 0x0000000409067890 */ /* 0x000fe2000fffe03f */
[----:B------:R-:W-:Y:S01]  /*1990*/  UMOV UR5, 0x40000040 ;  /* 0x4000004000057882 */ /* 0x000fe20000000000 */
[----:B------:R-:W-:Y:S01]  /*19a0*/  UMOV UR7, 0x40000040 ;  /* 0x4000004000077882 */ /* 0x000fe20000000000 */
[----:B------:R-:W-:Y:S02]  /*19b0*/  WARPGROUP.DEPBAR.LE gsb0, 0x0 ;  /* 0x00008000000079c5 */ /* 0x000fe40000010000 */
        /* <DEDUP_REMOVED lines=36> */
[----:B------:R-:W-:Y:S03]  /*1c00*/  HGMMA.64x64x8.F32.TF32 R24, gdesc[UR4], R24, gsb0 ;  /* 0x04e00000041879f0 */ /* 0x000fe60008002818 */
[----:B------:R-:W-:Y:S02]  /*1c10*/  WARPGROUP.DEPBAR.LE gsb0, 0x0 ;  /* 0x00008000000079c5 */ /* 0x000fe40000010000 */
[----:B------:R-:W-:Y:S05]  /*1c20*/  @!P1 BRA `(.L_x_21) ;  /* 0x0000000400809947 */ /* 0x000fea0003800000 */
[----:B------:R-:W-:Y:S01]  /*1c30*/  UIADD3 UR8, UR38, 0x1, URZ ;  /* 0x0000000126087890 */ /* 0x000fe2000fffe03f */
[----:B------:R-:W-:Y:S01]  /*1c40*/  IMAD.U32 R0, RZ, RZ, UR42 ;  /* 0x0000002aff007e24 */ /* 0x000fe2000f8e00ff */
[----:B------:R-:W-:Y:S02]  /*1c50*/  UMOV UR9, UR38 ;  /* 0x0000002600097c82 */ /* 0x000fe40008000000 */
[----:B------:R-:W-:-:S04]  /*1c60*/  UISETP.NE.AND UP0, UPT, UR8, 0x7, UPT ;  /* 0x000000070800788c */ /* 0x000fc8000bf05270 */
[----:B------:R-:W-:Y:S02]  /*1c70*/  USEL UR4, URZ, 0x1, UP0 ;  /* 0x000000013f047887 */ /* 0x000fe40008000000 */
[----:B------:R-:W-:Y:S02]  /*1c80*/  USEL UR8, UR8, URZ, UP0 ;  /* 0x0000003f08087287 */ /* 0x000fe40008000000 */
[----:B------:R-:W-:-:S06]  /*1c90*/  ULOP3.LUT UR4, UR39, UR4, URZ, 0x3c, !UPT ;  /* 0x0000000427047292 */ /* 0x000fcc000f8e3c3f */
[----:B------:R-:W-:-:S07]  /*1ca0*/  IMAD.U32 R5, RZ, RZ, UR4 ;  /* 0x00000004ff057e24 */ /* 0x000fce000f8e00ff */
.L_x_28:
[----:B01----:R-:W-:Y:S05]  /*1cb0*/  @!P0 BRA `(.L_x_22) ;  /* 0x0000000000048947 */ /* 0x003fea0003800000 */
[----:B------:R-:W-:Y:S01]  /*1cc0*/  BPT.TRAP 0x1 ;  /* 0x000000040000795c */ /* 0x000fe20000300000 */
.L_x_22:
[----:B------:R-:W-:Y:S01]  /*1cd0*/  ULEA UR4, UR8, UR41, 0x3 ;  /* 0x0000002908047291 */ /* 0x000fe2000f8e183f */
[----:B------:R-:W-:-:S08]  /*1ce0*/  SHF.L.U32 R3, R5, 0x1f, RZ ;  /* 0x0000001f05037819 */ /* 0x000fd000000006ff */
[----:B------:R0:W1:Y:S01]  /*1cf0*/  SYNCS.PHASECHK.TRANS64.TRYWAIT P1, [UR4], R3 ;  /* 0x00000003ff0075a7 */ /* 0x0000620008020144 */
[----:B------:R-:W-:Y:S05]  /*1d00*/  @!P0 BRA `(.L_x_23) ;  /* 0x0000000000048947 */ /* 0x000fea0003800000 */
[----:B------:R-:W-:Y:S01]  /*1d10*/  BPT.TRAP 0x1 ;  /* 0x000000040000795c */ /* 0x000fe20000300000 */
.L_x_23:
[----:B-1----:R-:W-:Y:S05]  /*1d20*/  @P1 BRA `(.L_x_24) ;  /* 0x0000000000081947 */ /* 0x002fea0003800000 */
[----:B------:R-:W1:Y:S02]  /*1d30*/  SYNCS.PHASECHK.TRANS64.TRYWAIT P1, [UR4], R3 ;  /* 0x00000003ff0075a7 */ /* 0x000e640008020144 */
[----:B-1----:R-:W-:Y:S05]  /*1d40*/  @!P1 BRA `(.L_x_25) ;  /* 0x0000003c00349947 */ /* 0x002fea0003800000 */
.L_x_24:
[----:B------:R-:W-:Y:S01]  /*1d50*/  ULEA UR11, UR8, UR45, 0xa ;  /* 0x0000002d080b7291 */ /* 0x000fe2000f8e503f */
[----:B------:R-:W-:Y:S01]  /*1d60*/  WARPGROUP.ARRIVE ;  /* 0x00000000000079c5 */ /* 0x000fe20000000000 */
[----:B------:R-:W-:Y:S01]  /*1d70*/  ULEA UR10, UR8, UR46, 0xa ;  /* 0x0000002e080a7291 */ /* 0x000fe2000f8e503f */
[----:B------:R-:W-:Y:S01]  /*1d80*/  UMOV UR5, 0x40000040 ;  /* 0x4000004000057882 */ /* 0x000fe20000000000 */
[----:B------:R-:W-:-:S03]  /*1d90*/  UMOV UR7, 0x40000040 ;  /* 0x4000004000077882 */ /* 0x000fc60000000000 */
[----:B------:R-:W-:Y:S02]  /*1da0*/  UMOV UR4, UR11 ;  /* 0x0000000b00047c82 */ /* 0x000fe40008000000 */
[----:B------:R-:W-:Y:S02]  /*1db0*/  UMOV UR6, UR10 ;  /* 0x0000000a00067c82 */ /* 0x000fe40008000000 */
[----:B------:R-:W-:Y:S01]  /*1dc0*/  HGMMA.64x64x8.F32.TF32 R24, gdesc[UR4], R24, gsb0 ;  /* 0x04e00000041879f0 */ /* 0x000fe20008002818 */
        /* <DEDUP_REMOVED lines=51> */
[----:B------:R-:W-:Y:S01]  /*2100*/  BPT.TRAP 0x1 ;  /* 0x000000040000795c */ /* 0x000fe20000300000 */
.L_x_26:
[----:B------:R-:W-:Y:S01]  /*2110*/  ULEA UR4, UR9, UR41, 0x3 ;  /* 0x0000002909047291 */ /* 0x000fe2000f8e183f */
[----:B------:R-:W-:-:S03]  /*2120*/  ISETP.GT.U32.AND P1, PT, R23, 0x1, PT ;  /* 0x000000011700780c */ /* 0x000fc60003f24070 */
[----:B------:R-:W-:-:S04]  /*2130*/  UIADD3 UR4, UR4, 0x38, URZ ;  /* 0x0000003804047890 */ /* 0x000fc8000fffe03f */
[----:B------:R-:W-:-:S09]  /*2140*/  UPRMT UR4, URZ, 0x654, UR4 ;  /* 0x000006543f047896 */ /* 0x000fd20008000004 */
[----:B------:R-:W-:Y:S01]  /*2150*/  SYNCS.ARRIVE.TRANS64.RED.A1T0 RZ, [UR4], RZ ;  /* 0x000000ffffff79a7 */ /* 0x000fe20008100404 */
[----:B------:R-:W-:Y:S05]  /*2160*/  @P1 BRA `(.L_x_27) ;  /* 0x0000000000041947 */ /* 0x000fea0003800000 */
[----:B------:R-:W-:Y:S01]  /*2170*/  BPT.TRAP 0x1 ;  /* 0x000000040000795c */ /* 0x000fe20000300000 */
.L_x_27:
[----:B------:R-:W-:Y:S01]  /*2180*/  UIADD3 UR8, UR8, 0x1, URZ ;  /* 0x0000000108087890 */ /* 0x000fe2000fffe03f */
[C---:B------:R-:W-:Y:S01]  /*2190*/  ISETP.GT.AND P1, PT, R0.reuse, 0x1, PT ;  /* 0x000000010000780c */ /* 0x040fe20003f24270 */
[----:B------:R-:W-:Y:S01]  /*21a0*/  UIADD3 UR9, UR9, 0x1, URZ ;  /* 0x0000000109097890 */ /* 0x000fe2000fffe03f */
[----:B------:R-:W-:Y:S01]  /*21b0*/  VIADD R0, R0, 0xffffffff ;  /* 0xffffffff00007836 */ /* 0x000fe20000000000 */
[----:B------:R-:W-:Y:S02]  /*21c0*/  UISETP.NE.AND UP0, UPT, UR8, 0x7, UPT ;  /* 0x000000070800788c */ /* 0x000fe4000bf05270 */
[----:B------:R-:W-:Y:S02]  /*21d0*/  UISETP.NE.AND UP1, UPT, UR9, 0x7, UPT ;  /* 0x000000070900788c */ /* 0x000fe4000bf25270 */
[----:B------:R-:W-:Y:S02]  /*21e0*/  USEL UR4, URZ, 0x1, UP0 ;  /* 0x000000013f047887 */ /* 0x000fe40008000000 */
[----:B------:R-:W-:-:S02]  /*21f0*/  USEL UR8, UR8, URZ, UP0 ;  /* 0x0000003f08087287 */ /* 0x000fc40008000000 */
[----:B------:R-:W-:Y:S02]  /*2200*/  USEL UR9, UR9, URZ, UP1 ;  /* 0x0000003f09097287 */ /* 0x000fe40008800000 */
[----:B------:R-:W-:Y:S01]  /*2210*/  LOP3.LUT R5, R5, UR4, RZ, 0x3c, !PT ;  /* 0x0000000405057c12 */ /* 0x000fe2000f8e3cff */
[----:B------:R-:W-:Y:S09]  /*2220*/  @P1 BRA `(.L_x_28) ;  /* 0xfffffff800a01947 */ /* 0x000ff2000383ffff */
.L_x_21:
[----:B------:R-:W2:Y:S01]  /*2230*/  LDC R0, c[0x0][0x28c] ;  /* 0x0000a300ff007b82 */ /* 0x000ea20000000800 */
[----:B01----:R-:W-:-:S04]  /*2240*/  IMAD.U32 R3, RZ, RZ, UR49 ;  /* 0x00000031ff037e24 */ /* 0x003fc8000f8e00ff */
[----:B------:R0:W-:Y:S01]  /*2250*/  SYNCS.ARRIVE.TRANS64.A1T0 RZ, [R3+UR48], RZ ;  /* 0x000000ff03ff79a7 */ /* 0x0001e20008100030 */
[----:B--2---:R-:W-:-:S13]  /*2260*/  ISETP.GE.AND P1, PT, R0, 0x1, PT ;  /* 0x000000010000780c */ /* 0x004fda0003f26270 */
[----:B0-----:R-:W-:Y:S05]  /*2270*/  @!P1 BRA `(.L_x_29) ;  /* 0x00000000003c9947 */ /* 0x001fea0003800000 */
[----:B------:R-:W-:Y:S05]  /*2280*/  @!P0 BRA `(.L_x_30) ;  /* 0x0000000000048947 */ /* 0x000fea0003800000 */
[----:B------:R-:W-:Y:S01]  /*2290*/  BPT.TRAP 0x1 ;  /* 0x000000040000795c */ /* 0x000fe20000300000 */
.L_x_30:
[----:B------:R-:W-:Y:S01]  /*22a0*/  UIADD3 UR6, UR38, UR42, URZ ;  /* 0x0000002a26067290 */ /* 0x000fe2000fffe03f */
[----:B------:R-:W-:-:S03]  /*22b0*/  ISETP.GT.U32.AND P0, PT, R23, 0x1, PT ;  /* 0x000000011700780c */ /* 0x000fc60003f04070 */
[----:B------:R-:W-:-:S04]  /*22c0*/  UIMAD.WIDE.U32 UR4, UR6, 0x24924925, URZ ;  /* 0x24924925060478a5 */ /* 0x000fc8000f8e003f */
[----:B------:R-:W-:-:S04]  /*22d0*/  UIADD3 UR4, UR6, -UR5, URZ ;  /* 0x8000000506047290 */ /* 0x000fc8000fffe03f */
[----:B------:R-:W-:-:S04]  /*22e0*/  ULEA.HI UR4, UR4, UR5, URZ, 0x1f ;  /* 0x0000000504047291 */ /* 0x000fc8000f8ff83f */
[----:B------:R-:W-:-:S04]  /*22f0*/  USHF.R.U32.HI UR4, URZ, 0x2, UR4 ;  /* 0x000000023f047899 */ /* 0x000fc80008011604 */
[----:B------:R-:W-:-:S04]  /*2300*/  UIMAD UR4, UR4, -0x7, UR6 ;  /* 0xfffffff9040478a4 */ /* 0x000fc8000f8e0206 */
[----:B------:R-:W-:-:S04]  /*2310*/  ULEA UR4, UR4, UR41, 0x3 ;  /* 0x0000002904047291 */ /* 0x000fc8000f8e183f */
[----:B------:R-:W-:-:S04]  /*2320*/  UIADD3 UR4, UR4, 0x38, URZ ;  /* 0x0000003804047890 */ /* 0x000fc8000fffe03f */
[----:B------:R-:W-:-:S09]  /*2330*/  UPRMT UR4, URZ, 0x654, UR4 ;  /* 0x000006543f047896 */ /* 0x000fd20008000004 */
[----:B------:R-:W-:Y:S01]  /*2340*/  SYNCS.ARRIVE.TRANS64.RED.A1T0 RZ, [UR4], RZ ;  /* 0x000000ffffff79a7 */ /* 0x000fe20008100404 */
[----:B------:R-:W-:Y:S05]  /*2350*/  @P0 BRA `(.L_x_29) ;  /* 0x0000000000040947 */ /* 0x000fea0003800000 */
[----:B------:R-:W-:Y:S01]  /*2360*/  BPT.TRAP 0x1 ;  /* 0x000000040000795c */ /* 0x000fe20000300000 */
.L_x_29:
[----:B------:R-:W-:Y:S01]  /*2370*/  SHF.L.U32 R0, R75, 0x1f, RZ ;  /* 0x0000001f4b007819 */ /* 0x000fe200000006ff */
[----:B------:R-:W-:Y:S01]  /*2380*/  UISETP.GE.U32.AND UP1, UPT, UR47, 0x7, UPT ;  /* 0x000000072f00788c */ /* 0x000fe2000bf26070 */
[----:B------:R-:W-:Y:S01]  /*2390*/  SHF.R.S32.HI R9, RZ, 0x1f, R19 ;  /* 0x0000001fff097819 */ /* 0x000fe20000011413 */
[----:B------:R-:W-:Y:S01]  /*23a0*/  UIADD3 UR38, UR38, UR47, URZ ;  /* 0x0000002f26267290 */ /* 0x000fe2000fffe03f */
[----:B------:R-:W0:Y:S03]  /*23b0*/  SYNCS.PHASECHK.TRANS64.TRYWAIT P0, [UR43+0x8], R0 ;  /* 0x00000800ff0075a7 */ /* 0x000e26000800016b */
[----:B------:R-:W-:-:S04]  /*23c0*/  UISETP.GT.U32.AND UP0, UPT, UR38, 0x6, UPT ;  /* 0x000000062600788c */ /* 0x000fc8000bf04070 */
[----:B------:R-:W-:Y:S02]  /*23d0*/  UISETP.LT.U32.AND UP0, UPT, UR47, 0x7, UP0 ;  /* 0x000000072f00788c */ /* 0x000fe40008701070 */
[----:B------:R-:W-:Y:S02]  /*23e0*/  @UP1 UIMAD.WIDE.U32 UR4, UR38, 0x24924925, URZ ;  /* 0x24924925260418a5 */ /* 0x000fe4000f8e003f */
[----:B------:R-:W-:Y:S02]  /*23f0*/  USEL UR6, URZ, 0x1, !UP0 ;  /* 0x000000013f067887 */ /* 0x000fe4000c000000 */
[----:B------:R-:W-:Y:S02]  /*2400*/  @UP1 UIADD3 UR4, UR38, -UR5, URZ ;  /* 0x8000000526041290 */ /* 0x000fe4000fffe03f */
[----:B------:R-:W-:Y:S02]  /*2410*/  ULOP3.LUT UR39, UR39, UR6, URZ, 0x3c, !UPT ;  /* 0x0000000627277292 */ /* 0x000fe4000f8e3c3f */
[----:B------:R-:W-:-:S04]  /*2420*/  @UP1 ULEA.HI UR4, UR4, UR5, URZ, 0x1f ;  /* 0x0000000504041291 */ /* 0x000fc8000f8ff83f */
[----:B------:R-:W-:-:S04]  /*2430*/  @UP1 USHF.R.U32.HI UR4, URZ, 0x2, UR4 ;  /* 0x000000023f041899 */ /* 0x000fc80008011604 */
[----:B------:R-:W-:Y:S01]  /*2440*/  @UP1 ULOP3.LUT UR39, UR39, 0x1, UR4, 0x78, !UPT ;  /* 0x0000000127271892 */ /* 0x000fe2000f8e7804 */
[----:B0-----:R-:W-:Y:S11]  /*2450*/  @!P0 BRA `(.L_x_31) ;  /* 0x0000003400888947 */ /* 0x001ff60003800000 */
.L_x_124:
[----:B------:R-:W-:Y:S01]  /*2460*/  ULDC.64 UR4, c[0x0][0x5d0] ;  /* 0x0001740000047ab9 */ /* 0x000fe20000000a00 */
[----:B------:R-:W-:Y:S01]  /*2470*/  ULDC UR6, c[0x0][0x284] ;  /* 0x0000a10000067ab9 */ /* 0x000fe20000000800 */
[----:B0-----:R-:W-:Y:S02]  /*2480*/  IMAD R0, R9, UR4, RZ ;  /* 0x0000000409007c24 */ /* 0x001fe4000f8e02ff */
[----:B------:R-:W-:Y:S02]  /*2490*/  IMAD.SHL.U32 R12, R18, 0x40, RZ ;  /* 0x00000040120c7824 */ /* 0x000fe400078e00ff */
[C---:B------:R-:W-:Y:S02]  /*24a0*/  IMAD R3, R19.reuse, UR5, R0 ;  /* 0x0000000513037c24 */ /* 0x040fe4000f8e0200 */
[----:B------:R-:W-:Y:S01]  /*24b0*/  IMAD.SHL.U32 R0, R22, 0x40, RZ ;  /* 0x0000004016007824 */ /* 0x000fe200078e00ff */
[----:B------:R-:W-:Y:S01]  /*24c0*/  SHF.R.S32.HI R13, RZ, 0x1f, R12 ;  /* 0x0000001fff0d7819 */ /* 0x000fe2000001140c */
[----:B------:R-:W-:Y:S01]  /*24d0*/  IMAD.WIDE.U32 R4, R19, UR4, R60 ;  /* 0x0000000413047c25 */ /* 0x000fe2000f8e003c */
[----:B------:R-:W-:-:S02]  /*24e0*/  ULDC.64 UR4, c[0x0][0x5c8] ;  /* 0x0001720000047ab9 */ /* 0x000fc40000000a00 */
[----:B------:R-:W-:Y:S01]  /*24f0*/  ISETP.GE.AND P0, PT, R0, UR6, PT ;  /* 0x0000000600007c0c */ /* 0x000fe2000bf06270 */
[----:B------:R-:W-:Y:S01]  /*2500*/  ULDC UR6, c[0x0][0x288] ;  /* 0x0000a20000067ab9 */ /* 0x000fe20000000800 */
[----:B------:R-:W-:Y:S01]  /*2510*/  IADD3 R4, P1, R12, R4, RZ ;  /* 0x000000040c047210 */ /* 0x000fe20007f3e0ff */
[----:B------:R-:W-:Y:S01]  /*2520*/  IMAD.WIDE R70, R22, 0x40, R58 ;  /* 0x0000004016467825 */ /* 0x000fe200078e023a */
[----:B------:R-:W-:Y:S02]  /*2530*/  ISETP.GE.OR P0, PT, R12, UR6, P0 ;  /* 0x000000060c007c0c */ /* 0x000fe40008706670 */
[----:B------:R-:W-:Y:S01]  /*2540*/  IADD3.X R5, R13, R5, R3, P1, !PT ;  /* 0x000000050d057210 */ /* 0x000fe20000ffe403 */
[----:B------:R-:W-:-:S04]  /*2550*/  IMAD R7, R71, UR4, RZ ;  /* 0x0000000447077c24 */ /* 0x000fc8000f8e02ff */
[C---:B------:R-:W-:Y:S02]  /*2560*/  IMAD R7, R70.reuse, UR5, R7 ;  /* 0x0000000546077c24 */ /* 0x040fe4000f8e0207 */
[----:B------:R-:W-:-:S04]  /*2570*/  IMAD.WIDE.U32 R72, R70, UR4, R4 ;  /* 0x0000000446487c25 */ /* 0x000fc8000f8e0004 */
[----:B------:R-:W-:Y:S05]  /*2580*/  @P0 BRA `(.L_x_32) ;  /* 0x0000001800d00947 */ /* 0x000fea0003800000 */
[----:B-----5:R-:W-:Y:S01]  /*2590*/  FSETP.NEU.AND P0, PT, R57, RZ, PT ;  /* 0x000000ff3900720b */ /* 0x020fe20003f0d000 */
[----:B------:R-:W-:Y:S01]  /*25a0*/  IMAD.IADD R22, R65, 0x1, -R12 ;  /* 0x0000000141167824 */ /* 0x000fe200078e0a0c */
[----:B------:R-:W-:Y:S01]  /*25b0*/  BSSY B0, `(.L_x_32) ;  /* 0x00001b1000007945 */ /* 0x000fe20003800000 */
[----:B------:R-:W-:Y:S02]  /*25c0*/  IMAD.IADD R0, R69, 0x1, -R0 ;  /* 0x0000000145007824 */ /* 0x000fe400078e0a00 */
[----:B------:R-:W-:Y:S01]  /*25d0*/  IMAD.IADD R7, R73, 0x1, R7 ;  /* 0x0000000149077824 */ /* 0x000fe200078e0207 */
[----:B------:R-:W-:-:S04]  /*25e0*/  ISETP.GT.AND P3, PT, R22, RZ, PT ;  /* 0x000000ff1600720c */ /* 0x000fc80003f64270 */
[----:B------:R-:W-:-:S03]  /*25f0*/  ISETP.GT.AND P1, PT, R0, RZ, P3 ;  /* 0x000000ff0000720c */ /* 0x000fc60001f24270 */
[----:B------:R-:W-:Y:S10]  /*2600*/  @!P0 BRA `(.L_x_33) ;  /* 0x0000001000d48947 */ /* 0x000ff40003800000 */
[----:B------:R-:W0:Y:S01]  /*2610*/  LDC.64 R76, c[0x0][0x5b8] ;  /* 0x00016e00ff4c7b82 */ /* 0x000e220000000a00 */
[----:B------:R-:W-:-:S07]  /*2620*/  ULDC.64 UR4, c[0x0][0x5c0] ;  /* 0x0001700000047ab9 */ /* 0x000fce0000000a00 */
[----:B------:R-:W1:Y:S08]  /*2630*/  LDC.64 R78, c[0x0][0x5b0] ;  /* 0x00016c00ff4e7b82 */ /* 0x000e700000000a00 */
[----:B------:R-:W2:Y:S01]  /*2640*/  LDC.64 R80, c[0x0][0x5a8] ;  /* 0x00016a00ff507b82 */ /* 0x000ea20000000a00 */
[-C--:B0-----:R-:W-:Y:S02]  /*2650*/  IMAD R6, R9, R76.reuse, RZ ;  /* 0x0000004c09067224 */ /* 0x081fe400078e02ff */
[----:B------:R-:W-:-:S04]  /*2660*/  IMAD.WIDE.U32 R4, R19, R76, R60 ;  /* 0x0000004c13047225 */ /* 0x000fc800078e003c */
[----:B------:R-:W-:Y:S01]  /*2670*/  IMAD R73, R19, R77, R6 ;  /* 0x0000004d13497224 */ /* 0x000fe200078e0206 */
[----:B------:R-:W-:Y:S01]  /*2680*/  IADD3 R8, P0, R12, R4, RZ ;  /* 0x000000040c087210 */ /* 0x000fe20007f1e0ff */
[----:B-1----:R-:W-:-:S03]  /*2690*/  IMAD R3, R71, R78, RZ ;  /* 0x0000004e47037224 */ /* 0x002fc600078e02ff */
[----:B------:R-:W-:Y:S01]  /*26a0*/  IADD3.X R9, R13, R5, R73, P0, !PT ;  /* 0x000000050d097210 */ /* 0x000fe200007fe449 */
[C---:B------:R-:W-:Y:S02]  /*26b0*/  IMAD R71, R70.reuse, R79, R3 ;  /* 0x0000004f46477224 */ /* 0x040fe400078e0203 */
[----:B------:R-:W-:-:S04]  /*26c0*/  IMAD.WIDE.U32 R4, R70, R78, R8 ;  /* 0x0000004e46047225 */ /* 0x000fc800078e0008 */
[----:B------:R-:W-:Y:S01]  /*26d0*/  IMAD.IADD R3, R5, 0x1, R71 ;  /* 0x0000000105037824 */ /* 0x000fe200078e0247 */
[----:B--2---:R-:W-:-:S04]  /*26e0*/  LEA R10, P0, R4, R80, 0x2 ;  /* 0x00000050040a7211 */ /* 0x004fc800078010ff */
[----:B------:R-:W-:-:S05]  /*26f0*/  LEA.HI.X R11, R4, R81, R3, 0x2, P0 ;  /* 0x00000051040b7211 */ /* 0x000fca00000f1403 */
[----:B------:R-:W2:Y:S01]  /*2700*/  @P1 LDG.E.LTC128B R18, desc[UR36][R10.64] ;  /* 0x000000240a121981 */ /* 0x000ea2000c1e1920 */
[----:B------:R-:W-:Y:S01]  /*2710*/  IMAD.WIDE.U32 R4, R70, R78, R12 ;  /* 0x0000004e46047225 */ /* 0x000fe200078e000c */
[----:B------:R-:W-:Y:S01]  /*2720*/  SHF.L.U64.HI R21, R78, 0x3, R79 ;  /* 0x000000034e157819 */ /* 0x000fe2000001024f */
[----:B------:R-:W-:Y:S01]  /*2730*/  BSSY B1, `(.L_x_34) ;  /* 0x0000017000017945 */ /* 0x000fe20003800000 */
[----:B------:R-:W-:Y:S01]  /*2740*/  ISETP.GT.AND P3, PT, R0, 0x8, P3 ;  /* 0x000000080000780c */ /* 0x000fe20001f64270 */
[----:B------:R-:W-:Y:S01]  /*2750*/  IMAD.SHL.U32 R20, R78, 0x8, RZ ;  /* 0x000000084e147824 */ /* 0x000fe200078e00ff */
[----:B------:R-:W-:-:S03]  /*2760*/  IADD3 R14, P0, R60, R4, RZ ;  /* 0x000000043c0e7210 */ /* 0x000fc60007f1e0ff */
[----:B------:R-:W-:Y:S01]  /*2770*/  IMAD.WIDE.U32 R20, R70, R78, R20 ;  /* 0x0000004e46147225 */ /* 0x000fe200078e0014 */
[----:B------:R-:W-:Y:S02]  /*2780*/  IADD3.X R15, R61, R71, R5, P0, !PT ;  /* 0x000000473d0f7210 */ /* 0x000fe400007fe405 */
[C---:B------:R-:W-:Y:S01]  /*2790*/  LEA R6, P0, R72.reuse, UR4, 0x2 ;  /* 0x0000000448067c11 */ /* 0x040fe2000f8010ff */
[----:B------:R-:W-:Y:S02]  /*27a0*/  IMAD.IADD R71, R71, 0x1, R21 ;  /* 0x0000000147477824 */ /* 0x000fe400078e0215 */
[----:B------:R-:W-:Y:S01]  /*27b0*/  IMAD.WIDE.U32 R14, R19, R76, R14 ;  /* 0x0000004c130e7225 */ /* 0x000fe200078e000e */
[----:B------:R-:W-:-:S03]  /*27c0*/  LEA.HI.X R7, R72, UR5, R7, 0x2, P0 ;  /* 0x0000000548077c11 */ /* 0x000fc600080f1407 */
[----:B------:R-:W-:Y:S01]  /*27d0*/  IMAD.IADD R5, R73, 0x1, R15 ;  /* 0x0000000149057824 */ /* 0x000fe200078e020f */
[----:B------:R-:W-:-:S04]  /*27e0*/  LEA R4, P0, R14, R80, 0x2 ;  /* 0x000000500e047211 */ /* 0x000fc800078010ff */
[----:B------:R-:W-:Y:S02]  /*27f0*/  LEA.HI.X R5, R14, R81, R5, 0x2, P0 ;  /* 0x000000510e057211 */ /* 0x000fe400000f1405 */
[----:B------:R-:W-:-:S04]  /*2800*/  ISETP.GT.AND P0, PT, R22, 0x1, PT ;  /* 0x000000011600780c */ /* 0x000fc80003f04270 */
[----:B------:R-:W-:Y:S01]  /*2810*/  ISETP.GT.AND P4, PT, R0, RZ, P0 ;  /* 0x000000ff0000720c */ /* 0x000fe20000784270 */
[----:B--2---:R-:W-:-:S04]  /*2820*/  FMUL R3, R18, R57 ;  /* 0x0000003912037220 */ /* 0x004fc80000400000 */
[----:B------:R-:W-:Y:S01]  /*2830*/  FFMA R11, R24, R56, R3 ;  /* 0x00000038180b7223 */ /* 0x000fe20000000003 */
[----:B------:R-:W-:-:S04]  /*2840*/  IADD3 R3, P2, R8, R20, RZ ;  /* 0x0000001408037210 */ /* 0x000fc80007f5e0ff */
[----:B------:R0:W-:Y:S01]  /*2850*/  @P1 STG.E desc[UR36][R6.64], R11 ;  /* 0x0000000b06001986 */ /* 0x0001e2000c101924 */
[----:B------:R-:W-:Y:S01]  /*2860*/  LEA R14, P1, R3, R80, 0x2 ;  /* 0x00000050030e7211 */ /* 0x000fe200078210ff */
[----:B------:R-:W-:Y:S01]  /*2870*/  IMAD.X R10, R71, 0x1, R9, P2 ;  /* 0x00000001470a7824 */ /* 0x000fe200010e0609 */
[----:B------:R-:W-:Y:S11]  /*2880*/  @!P4 BRA `(.L_x_35) ;  /* 0x000000000004c947 */ /* 0x000ff60003800000 */
[----:B------:R1:W5:Y:S02]  /*2890*/  LDG.E.LTC128B R18, desc[UR36][R4.64+0x4] ;  /* 0x0000042404127981 */ /* 0x000364000c1e1920 */
.L_x_35:
[----:B------:R-:W-:Y:S05]  /*28a0*/  BSYNC B1 ;  /* 0x0000000000017941 */ /* 0x000fea0003800000 */
.L_x_34:
[----:B-----5:R-:W-:Y:S01]  /*28b0*/  FMUL R8, R18, R57 ;  /* 0x0000003912087220 */ /* 0x020fe20000400000 */
[----:B------:R-:W-:-:S03]  /*28c0*/  LEA.HI.X R15, R3, R81, R10, 0x2, P1 ;  /* 0x00000051030f7211 */ /* 0x000fc600008f140a */
[----:B------:R-:W-:-:S05]  /*28d0*/  FFMA R25, R25, R56, R8 ;  /* 0x0000003819197223 */ /* 0x000fca0000000008 */
[----:B------:R2:W-:Y:S04]  /*28e0*/  @P4 STG.E desc[UR36][R6.64+0x4], R25 ;  /* 0x0000041906004986 */ /* 0x0005e8000c101924 */
[----:B------:R-:W3:Y:S01]  /*28f0*/  @P3 LDG.E.LTC128B R18, desc[UR36][R14.64] ;  /* 0x000000240e123981 */ /* 0x000ee2000c1e1920 */
[----:B------:R-:W-:Y:S01]  /*2900*/  IADD3 R12, P1, P2, R60, R20, R12 ;  /* 0x000000143c0c7210 */ /* 0x000fe20007a3e00c */
[----:B------:R-:W-:Y:S01]  /*2910*/  BSSY B1, `(.L_x_36) ;  /* 0x0000010000017945 */ /* 0x000fe20003800000 */
[C---:B0-----:R-:W-:Y:S02]  /*2920*/  SHF.L.U64.HI R11, R62.reuse, 0x2, R63 ;  /* 0x000000023e0b7819 */ /* 0x041fe4000001023f */
[----:B------:R-:W-:Y:S02]  /*2930*/  IADD3.X R13, R61, R71, R13, P1, P2 ;  /* 0x000000473d0d7210 */ /* 0x000fe40000fe440d */
[----:B------:R-:W-:-:S02]  /*2940*/  LEA R10, P2, R62, R6, 0x2 ;  /* 0x000000063e0a7211 */ /* 0x000fc400078410ff */
[----:B------:R-:W-:Y:S01]  /*2950*/  ISETP.GT.AND P0, PT, R0, 0x8, P0 ;  /* 0x000000080000780c */ /* 0x000fe20000704270 */
[----:B------:R-:W-:Y:S01]  /*2960*/  IMAD.WIDE.U32 R12, R19, R76, R12 ;  /* 0x0000004c130c7225 */ /* 0x000fe200078e000c */
[----:B------:R-:W-:-:S03]  /*2970*/  ISETP.GT.AND P1, PT, R22, 0x8, PT ;  /* 0x000000081600780c */ /* 0x000fc60003f24270 */
[----:B------:R-:W-:Y:S01]  /*2980*/  IMAD.X R11, R11, 0x1, R7, P2 ;  /* 0x000000010b0b7824 */ /* 0x000fe200010e0607 */
[----:B------:R-:W-:Y:S01]  /*2990*/  LEA R8, P4, R12, R80, 0x2 ;  /* 0x000000500c087211 */ /* 0x000fe200078810ff */
[----:B------:R-:W-:-:S05]  /*29a0*/  IMAD.IADD R9, R73, 0x1, R13 ;  /* 0x0000000149097824 */ /* 0x000fca00078e020d */
[----:B------:R-:W-:Y:S01]  /*29b0*/  LEA.HI.X R9, R12, R81, R9, 0x2, P4 ;  /* 0x000000510c097211 */ /* 0x000fe200020f1409 */
[----:B---3--:R-:W-:-:S04]  /*29c0*/  FMUL R3, R18, R57 ;  /* 0x0000003912037220 */ /* 0x008fc80000400000 */
[----:B------:R-:W-:-:S05]  /*29d0*/  FFMA R3, R26, R56, R3 ;  /* 0x000000381a037223 */ /* 0x000fca0000000003 */
[----:B------:R2:W-:Y:S01]  /*29e0*/  @P3 STG.E desc[UR36][R10.64], R3 ;  /* 0x000000030a003986 */ /* 0x0005e2000c101924 */
[----:B------:R-:W-:Y:S05]  /*29f0*/  @!P0 BRA `(.L_x_37) ;  /* 0x0000000000048947 */ /* 0x000fea0003800000 */
[----:B------:R0:W5:Y:S02]  /*2a00*/  LDG.E.LTC128B R18, desc[UR36][R8.64+0x4] ;  /* 0x0000042408127981 */ /* 0x000164000c1e1920 */
.L_x_37:
[----:B------:R-:W-:Y:S05]  /*2a10*/  BSYNC B1 ;  /* 0x0000000000017941 */ /* 0x000fea0003800000 */
.L_x_36:
[----:B-----5:R-:W-:Y:S01]  /*2a20*/  FMUL R12, R18, R57 ;  /* 0x00000039120c7220 */ /* 0x020fe20000400000 */
[----:B------:R-:W-:Y:S01]  /*2a30*/  ISETP.GT.AND P3, PT, R0, RZ, P1 ;  /* 0x000000ff0000720c */ /* 0x000fe20000f64270 */
[----:B------:R-:W-:Y:S01]  /*2a40*/  BSSY B1, `(.L_x_38) ;  /* 0x0000006000017945 */ /* 0x000fe20003800000 */
[----:B------:R-:W-:Y:S01]  /*2a50*/  ISETP.GT.AND P2, PT, R22, 0x9, PT ;  /* 0x000000091600780c */ /* 0x000fe20003f44270 */
[----:B------:R-:W-:-:S05]  /*2a60*/  FFMA R27, R27, R56, R12 ;  /* 0x000000381b1b7223 */ /* 0x000fca000000000c */
[----:B------:R3:W-:Y:S05]  /*2a70*/  @P0 STG.E desc[UR36][R10.64+0x4], R27 ;  /* 0x0000041b0a000986 */ /* 0x0007ea000c101924 */
[----:B------:R-:W-:Y:S05]  /*2a80*/  @!P3 BRA `(.L_x_39) ;  /* 0x000000000004b947 */ /* 0x000fea0003800000 */
[----:B------:R4:W5:Y:S02]  /*2a90*/  LDG.E.LTC128B R18, desc[UR36][R4.64+0x20] ;  /* 0x0000202404127981 */ /* 0x000964000c1e1920 */
.L_x_39:
[----:B------:R-:W-:Y:S05]  /*2aa0*/  BSYNC B1 ;  /* 0x0000000000017941 */ /* 0x000fea0003800000 */
.L_x_38:
[----:B--2--5:R-:W-:Y:S01]  /*2ab0*/  FMUL R3, R18, R57 ;  /* 0x0000003912037220 */ /* 0x024fe20000400000 */
[----:B------:R-:W-:Y:S01]  /*2ac0*/  ISETP.GT.AND P0, PT, R0, RZ, P2 ;  /* 0x000000ff0000720c */ /* 0x000fe20001704270 */
[----:B------:R-:W-:Y:S02]  /*2ad0*/  BSSY B1, `(.L_x_40) ;  /* 0x0000005000017945 */ /* 0x000fe40003800000 */
[----:B------:R-:W-:-:S05]  /*2ae0*/  FFMA R3, R28, R56, R3 ;  /* 0x000000381c037223 */ /* 0x000fca0000000003 */
[----:B------:R2:W-:Y:S05]  /*2af0*/  @P3 STG.E desc[UR36][R6.64+0x20], R3 ;  /* 0x0000200306003986 */ /* 0x0005ea000c101924 */
[----:B------:R-:W-:Y:S05]  /*2b00*/  @!P0 BRA `(.L_x_41) ;  /* 0x0000000000048947 */ /* 0x000fea0003800000 */
[----:B------:R0:W5:Y:S02]  /*2b10*/  LDG.E.LTC128B R18, desc[UR36][R4.64+0x24] ;  /* 0x0000242404127981 */ /* 0x000164000c1e1920 */
.L_x_41:
[----:B------:R-:W-:Y:S05]  /*2b20*/  BSYNC B1 ;  /* 0x0000000000017941 */ /* 0x000fea0003800000 */
.L_x_40:
[----:B-----5:R-:W-:Y:S01]  /*2b30*/  FMUL R12, R18, R57 ;  /* 0x00000039120c7220 */ /* 0x020fe20000400000 */
[----:B------:R-:W-:Y:S01]  /*2b40*/  ISETP.GT.AND P1, PT, R0, 0x8, P1 ;  /* 0x000000080000780c */ /* 0x000fe20000f24270 */
[----:B------:R-:W-:Y:S02]  /*2b50*/  BSSY B1, `(.L_x_42) ;  /* 0x0000005000017945 */ /* 0x000fe40003800000 */
[----:B------:R-:W-:-:S05]  /*2b60*/  FFMA R29, R29, R56, R12 ;  /* 0x000000381d1d7223 */ /* 0x000fca000000000c */
[----:B------:R0:W-:Y:S05]  /*2b70*/  @P0 STG.E desc[UR36][R6.64+0x24], R29 ;  /* 0x0000241d06000986 */ /* 0x0001ea000c101924 */
[----:B------:R-:W-:Y:S05]  /*2b80*/  @!P1 BRA `(.L_x_43) ;  /* 0x0000000000049947 */ /* 0x000fea0003800000 */
[----:B------:R0:W5:Y:S02]  /*2b90*/  LDG.E.LTC128B R18, desc[UR36][R8.64+0x20] ;  /* 0x0000202408127981 */ /* 0x000164000c1e1920 */
.L_x_43:
[----:B------:R-:W-:Y:S05]  /*2ba0*/  BSYNC B1 ;  /* 0x0000000000017941 */ /* 0x000fea0003800000 */
.L_x_42:
[----:B--2--5:R-:W-:Y:S01]  /*2bb0*/  FMUL R3, R18, R57 ;  /* 0x0000003912037220 */ /* 0x024fe20000400000 */
[----:B------:R-:W-:Y:S01]  /*2bc0*/  ISETP.GT.AND P2, PT, R0, 0x8, P2 ;  /* 0x000000080000780c */ /* 0x000fe20001744270 */
[----:B------:R-:W-:Y:S01]  /*2bd0*/  BSSY B1, `(.L_x_44) ;  /* 0x0000006000017945 */ /* 0x000fe20003800000 */
[----:B------:R-:W-:Y:S01]  /*2be0*/  ISETP.GT.AND P0, PT, R22, 0x10, PT ;  /* 0x000000101600780c */ /* 0x000fe20003f04270 */
[----:B------:R-:W-:-:S05]  /*2bf0*/  FFMA R3, R30, R56, R3 ;  /* 0x000000381e037223 */ /* 0x000fca0000000003 */
[----:B------:R2:W-:Y:S05]  /*2c00*/  @P1 STG.E desc[UR36][R10.64+0x20], R3 ;  /* 0x000020030a001986 */ /* 0x0005ea000c101924 */
[----:B------:R-:W-:Y:S05]  /*2c10*/  @!P2 BRA `(.L_x_45) ;  /* 0x000000000004a947 */ /* 0x000fea0003800000 */
[----:B------:R0:W5:Y:S02]  /*2c20*/  LDG.E.LTC128B R18, desc[UR36][R8.64+0x24] ;  /* 0x0000242408127981 */ /* 0x000164000c1e1920 */
.L_x_45:
[----:B------:R-:W-:Y:S05]  /*2c30*/  BSYNC B1 ;  /* 0x0000000000017941 */ /* 0x000fea0003800000 */
.L_x_44:
        /* <DEDUP_REMOVED lines=8> */
.L_x_47:
[----:B------:R-:W-:Y:S05]  /*2cc0*/  BSYNC B1 ;  /* 0x0000000000017941 */ /* 0x000fea0003800000 */
.L_x_46:
[----:B--2--5:R-:W-:Y:S01]  /*2cd0*/  FMUL R3, R18, R57 ;  /* 0x0000003912037220 */ /* 0x024fe20000400000 */
[----:B------:R-:W-:Y:S01]  /*2ce0*/  ISETP.GT.AND P2, PT, R0, RZ, P1 ;  /* 0x000000ff0000720c */ /* 0x000fe20000f44270 */
[----:B------:R-:W-:Y:S02]  /*2cf0*/  BSSY B1, `(.L_x_48) ;  /* 0x0000005000017945 */ /* 0x000fe40003800000 */
[----:B------:R-:W-:-:S05]  /*2d00*/  FFMA R3, R32, R56, R3 ;  /* 0x0000003820037223 */ /* 0x000fca0000000003 */
[----:B------:R2:W-:Y:S05]  /*2d10*/  @P3 STG.E desc[UR36][R6.64+0x40], R3 ;  /* 0x0000400306003986 */ /* 0x0005ea000c101924 */
[----:B------:R-:W-:Y:S05]  /*2d20*/  @!P2 BRA `(.L_x_49) ;  /* 0x000000000004a947 */ /* 0x000fea0003800000 */
[----:B------:R0:W5:Y:S02]  /*2d30*/  LDG.E.LTC128B R18, desc[UR36][R4.64+0x44] ;  /* 0x0000442404127981 */ /* 0x000164000c1e1920 */
.L_x_49:
[----:B------:R-:W-:Y:S05]  /*2d40*/  BSYNC B1 ;  /* 0x0000000000017941 */ /* 0x000fea0003800000 */
.L_x_48:
[----:B-----5:R-:W-:Y:S01]  /*2d50*/  FMUL R12, R18, R57 ;  /* 0x00000039120c7220 */ /* 0x020fe20000400000 */
[----:B------:R-:W-:Y:S01]  /*2d60*/  ISETP.GT.AND P0, PT, R0, 0x8, P0 ;  /* 0x000000080000780c */ /* 0x000fe20000704270 */
[----:B------:R-:W-:Y:S02]  /*2d70*/  BSSY B1, `(.L_x_50) ;  /* 0x0000005000017945 */ /* 0x000fe40003800000 */
[----:B------:R-:W-:-:S05]  /*2d80*/  FFMA R33, R33, R56, R12 ;  /* 0x0000003821217223 */ /* 0x000fca000000000c */
[----:B------:R0:W-:Y:S05]  /*2d90*/  @P2 STG.E desc[UR36][R6.64+0x44], R33 ;  /* 0x0000442106002986 */ /* 0x0001ea000c101924 */
[----:B------:R-:W-:Y:S05]  /*2da0*/  @!P0 BRA `(.L_x_51) ;  /* 0x0000000000048947 */ /* 0x000fea0003800000 */
[----:B------:R0:W5:Y:S02]  /*2db0*/  LDG.E.LTC128B R18, desc[UR36][R8.64+0x40] ;  /* 0x0000402408127981 */ /* 0x000164000c1e1920 */
.L_x_51:
[----:B------:R-:W-:Y:S05]  /*2dc0*/  BSYNC B1 ;  /* 0x0000000000017941 */ /* 0x000fea0003800000 */
.L_x_50:
        /* <DEDUP_REMOVED lines=8> */
.L_x_53:
[----:B------:R-:W-:Y:S05]  /*2e50*/  BSYNC B1 ;  /* 0x0000000000017941 */ /* 0x000fea0003800000 */
.L_x_52:
        /* <DEDUP_REMOVED lines=8> */
.L_x_55:
[----:B------:R-:W-:Y:S05]  /*2ee0*/  BSYNC B1 ;  /* 0x0000000000017941 */ /* 0x000fea0003800000 */
.L_x_54:
[----:B--2--5:R-:W-:Y:S01]  /*2ef0*/  FMUL R3, R18, R57 ;  /* 0x0000003912037220 */ /* 0x024fe20000400000 */
[----:B------:R-:W-:Y:S01]  /*2f00*/  ISETP.GT.AND P1, PT, R0, RZ, P0 ;  /* 0x000000ff0000720c */ /* 0x000fe20000724270 */
[----:B------:R-:W-:Y:S02]  /*2f10*/  BSSY B1, `(.L_x_56) ;  /* 0x0000005000017945 */ /* 0x000fe40003800000 */
[----:B------:R-:W-:-:S05]  /*2f20*/  FFMA R3, R36, R56, R3 ;  /* 0x0000003824037223 */ /* 0x000fca0000000003 */
[----:B------:R2:W-:Y:S05]  /*2f30*/  @P3 STG.E desc[UR36][R6.64+0x60], R3 ;  /* 0x0000600306003986 */ /* 0x0005ea000c101924 */
[----:B------:R-:W-:Y:S05]  /*2f40*/  @!P1 BRA `(.L_x_57) ;  /* 0x0000000000049947 */ /* 0x000fea0003800000 */
[----:B------:R0:W5:Y:S02]  /*2f50*/  LDG.E.LTC128B R18, desc[UR36][R4.64+0x64] ;  /* 0x0000642404127981 */ /* 0x000164000c1e1920 */
.L_x_57:
[----:B------:R-:W-:Y:S05]  /*2f60*/  BSYNC B1 ;  /* 0x0000000000017941 */ /* 0x000fea0003800000 */
.L_x_56:
[----:B-----5:R-:W-:Y:S01]  /*2f70*/  FMUL R12, R18, R57 ;  /* 0x00000039120c7220 */ /* 0x020fe20000400000 */
[----:B------:R-:W-:Y:S01]  /*2f80*/  ISETP.GT.AND P2, PT, R0, 0x8, P2 ;  /* 0x000000080000780c */ /* 0x000fe20001744270 */
[----:B------:R-:W-:Y:S02]  /*2f90*/  BSSY B1, `(.L_x_58) ;  /* 0x0000005000017945 */ /* 0x000fe40003800000 */
[----:B------:R-:W-:-:S05]  /*2fa0*/  FFMA R37, R37, R56, R12 ;  /* 0x0000003825257223 */ /* 0x000fca000000000c */
[----:B------:R0:W-:Y:S05]  /*2fb0*/  @P1 STG.E desc[UR36][R6.64+0x64], R37 ;  /* 0x0000642506001986 */ /* 0x0001ea000c101924 */
[----:B------:R-:W-:Y:S05]  /*2fc0*/  @!P2 BRA `(.L_x_59) ;  /* 0x000000000004a947 */ /* 0x000fea0003800000 */
[----:B------:R0:W5:Y:S02]  /*2fd0*/  LDG.E.LTC128B R18, desc[UR36][R8.64+0x60] ;  /* 0x0000602408127981 */ /* 0x000164000c1e1920 */
.L_x_59:
[----:B------:R-:W-:Y:S05]  /*2fe0*/  BSYNC B1 ;  /* 0x0000000000017941 */ /* 0x000fea0003800000 */
.L_x_58:
        /* <DEDUP_REMOVED lines=8> */
.L_x_61:
[----:B------:R-:W-:Y:S05]  /*3070*/  BSYNC B1 ;  /* 0x0000000000017941 */ /* 0x000fea0003800000 */
.L_x_60:
        /* <DEDUP_REMOVED lines=8> */
.L_x_63:
[----:B------:R-:W-:Y:S05]  /*3100*/  BSYNC B1 ;  /* 0x0000000000017941 */ /* 0x000fea0003800000 */
.L_x_62:
[----:B--2--5:R-:W-:Y:S01]  /*3110*/  FMUL R3, R18, R57 ;  /* 0x0000003912037220 */ /* 0x024fe20000400000 */
[----:B------:R-:W-:Y:S01]  /*3120*/  ISETP.GT.AND P0, PT, R0, RZ, P2 ;  /* 0x000000ff0000720c */ /* 0x000fe20001704270 */
[----:B------:R-:W-:Y:S02]  /*3130*/  BSSY B1, `(.L_x_64) ;  /* 0x0000005000017945 */ /* 0x000fe40003800000 */
[----:B------:R-:W-:-:S05]  /*3140*/  FFMA R3, R40, R56, R3 ;  /* 0x0000003828037223 */ /* 0x000fca0000000003 */
[----:B------:R2:W-:Y:S05]  /*3150*/  @P3 STG.E desc[UR36][R6.64+0x80], R3 ;  /* 0x0000800306003986 */ /* 0x0005ea000c101924 */
[----:B------:R-:W-:Y:S05]  /*3160*/  @!P0 BRA `(.L_x_65) ;  /* 0x0000000000048947 */ /* 0x000fea0003800000 */
[----:B------:R0:W5:Y:S02]  /*3170*/  LDG.E.LTC128B R18, desc[UR36][R4.64+0x84] ;  /* 0x0000842404127981 */ /* 0x000164000c1e1920 */
.L_x_65:
[----:B------:R-:W-:Y:S05]  /*3180*/  BSYNC B1 ;  /* 0x0000000000017941 */ /* 0x000fea0003800000 */
.L_x_64:
[----:B-----5:R-:W-:Y:S01]  /*3190*/  FMUL R12, R18, R57 ;  /* 0x00000039120c7220 */ /* 0x020fe20000400000 */
[----:B------:R-:W-:Y:S01]  /*31a0*/  ISETP.GT.AND P1, PT, R0, 0x8, P1 ;  /* 0x000000080000780c */ /* 0x000fe20000f24270 */
[----:B------:R-:W-:Y:S02]  /*31b0*/  BSSY B1, `(.L_x_66) ;  /* 0x0000005000017945 */ /* 0x000fe40003800000 */
[----:B------:R-:W-:-:S05]  /*31c0*/  FFMA R41, R41, R56, R12 ;  /* 0x0000003829297223 */ /* 0x000fca000000000c */
[----:B------:R0:W-:Y:S05]  /*31d0*/  @P0 STG.E desc[UR36][R6.64+0x84], R41 ;  /* 0x0000842906000986 */ /* 0x0001ea000c101924 */
[----:B------:R-:W-:Y:S05]  /*31e0*/  @!P1 BRA `(.L_x_67) ;  /* 0x0000000000049947 */ /* 0x000fea0003800000 */
[----:B------:R0:W5:Y:S02]  /*31f0*/  LDG.E.LTC128B R18, desc[UR36][R8.64+0x80] ;  /* 0x0000802408127981 */ /* 0x000164000c1e1920 */
.L_x_67:
[----:B------:R-:W-:Y:S05]  /*3200*/  BSYNC B1 ;  /* 0x0000000000017941 */ /* 0x000fea0003800000 */
.L_x_66:
        /* <DEDUP_REMOVED lines=8> */
.L_x_69:
[----:B------:R-:W-:Y:S05]  /*3290*/  BSYNC B1 ;  /* 0x0000000000017941 */ /* 0x000fea0003800000 */
.L_x_68:
        /* <DEDUP_REMOVED lines=8> */
.L_x_71:
[----:B------:R-:W-:Y:S05]  /*3320*/  BSYNC B1 ;  /* 0x0000000000017941 */ /* 0x000fea0003800000 */
.L_x_70:
[----:B--2--5:R-:W-:Y:S01]  /*3330*/  FMUL R3, R18, R57 ;  /* 0x0000003912037220 */ /* 0x024fe20000400000 */
[----:B------:R-:W-:Y:S01]  /*3340*/  ISETP.GT.AND P2, PT, R0, RZ, P1 ;  /* 0x000000ff0000720c */ /* 0x000fe20000f44270 */
[----:B------:R-:W-:Y:S02]  /*3350*/  BSSY B1, `(.L_x_72) ;  /* 0x0000005000017945 */ /* 0x000fe40003800000 */
[----:B------:R-:W-:-:S05]  /*3360*/  FFMA R3, R44, R56, R3 ;  /* 0x000000382c037223 */ /* 0x000fca0000000003 */
[----:B------:R2:W-:Y:S05]  /*3370*/  @P3 STG.E desc[UR36][R6.64+0xa0], R3 ;  /* 0x0000a00306003986 */ /* 0x0005ea000c101924 */
[----:B------:R-:W-:Y:S05]  /*3380*/  @!P2 BRA `(.L_x_73) ;  /* 0x000000000004a947 */ /* 0x000fea0003800000 */
[----:B------:R0:W5:Y:S02]  /*3390*/  LDG.E.LTC128B R18, desc[UR36][R4.64+0xa4] ;  /* 0x0000a42404127981 */ /* 0x000164000c1e1920 */
.L_x_73:
[----:B------:R-:W-:Y:S05]  /*33a0*/  BSYNC B1 ;  /* 0x0000000000017941 */ /* 0x000fea0003800000 */
.L_x_72:
[----:B-----5:R-:W-:Y:S01]  /*33b0*/  FMUL R12, R18, R57 ;  /* 0x00000039120c7220 */ /* 0x020fe20000400000 */
[----:B------:R-:W-:Y:S01]  /*33c0*/  ISETP.GT.AND P0, PT, R0, 0x8, P0 ;  /* 0x000000080000780c */ /* 0x000fe20000704270 */
[----:B------:R-:W-:Y:S02]  /*33d0*/  BSSY B1, `(.L_x_74) ;  /* 0x0000005000017945 */ /* 0x000fe40003800000 */
[----:B------:R-:W-:-:S05]  /*33e0*/  FFMA R45, R45, R56, R12 ;  /* 0x000000382d2d7223 */ /* 0x000fca000000000c */
[----:B------:R0:W-:Y:S05]  /*33f0*/  @P2 STG.E desc[UR36][R6.64+0xa4], R45 ;  /* 0x0000a42d06002986 */ /* 0x0001ea000c101924 */
[----:B------:R-:W-:Y:S05]  /*3400*/  @!P0 BRA `(.L_x_75) ;  /* 0x0000000000048947 */ /* 0x000fea0003800000 */
[----:B------:R0:W5:Y:S02]  /*3410*/  LDG.E.LTC128B R18, desc[UR36][R8.64+0xa0] ;  /* 0x0000a02408127981 */ /* 0x000164000c1e1920 */
.L_x_75:
[----:B------:R-:W-:Y:S05]  /*3420*/  BSYNC B1 ;  /* 0x0000000000017941 */ /* 0x000fea0003800000 */
.L_x_74:
        /* <DEDUP_REMOVED lines=8> */
.L_x_77:
[----:B------:R-:W-:Y:S05]  /*34b0*/  BSYNC B1 ;  /* 0x0000000000017941 */ /* 0x000fea0003800000 */
.L_x_76:
        /* <DEDUP_REMOVED lines=8> */
.L_x_79:
[----:B------:R-:W-:Y:S05]  /*3540*/  BSYNC B1 ;  /* 0x0000000000017941 */ /* 0x000fea0003800000 */
.L_x_78:
[----:B--2--5:R-:W-:Y:S01]  /*3550*/  FMUL R3, R18, R57 ;  /* 0x0000003912037220 */ /* 0x024fe20000400000 */
[----:B------:R-:W-:Y:S01]  /*3560*/  ISETP.GT.AND P1, PT, R0, RZ, P0 ;  /* 0x000000ff0000720c */ /* 0x000fe20000724270 */
[----:B------:R-:W-:Y:S02]  /*3570*/  BSSY B1, `(.L_x_80) ;  /* 0x0000005000017945 */ /* 0x000fe40003800000 */
[----:B------:R-:W-:-:S05]  /*3580*/  FFMA R3, R48, R56, R3 ;  /* 0x0000003830037223 */ /* 0x000fca0000000003 */
[----:B------:R2:W-:Y:S05]  /*3590*/  @P3 STG.E desc[UR36][R6.64+0xc0], R3 ;  /* 0x0000c00306003986 */ /* 0x0005ea000c101924 */
[----:B------:R-:W-:Y:S05]  /*35a0*/  @!P1 BRA `(.L_x_81) ;  /* 0x0000000000049947 */ /* 0x000fea0003800000 */
[----:B------:R0:W5:Y:S02]  /*35b0*/  LDG.E.LTC128B R18, desc[UR36][R4.64+0xc4] ;  /* 0x0000c42404127981 */ /* 0x000164000c1e1920 */
.L_x_81:
[----:B------:R-:W-:Y:S05]  /*35c0*/  BSYNC B1 ;  /* 0x0000000000017941 */ /* 0x000fea0003800000 */
.L_x_80:
[----:B-----5:R-:W-:Y:S01]  /*35d0*/  FMUL R12, R18, R57 ;  /* 0x00000039120c7220 */ /* 0x020fe20000400000 */
[----:B------:R-:W-:Y:S01]  /*35e0*/  ISETP.GT.AND P2, PT, R0, 0x8, P2 ;  /* 0x000000080000780c */ /* 0x000fe20001744270 */
[----:B------:R-:W-:Y:S02]  /*35f0*/  BSSY B1, `(.L_x_82) ;  /* 0x0000005000017945 */ /* 0x000fe40003800000 */
[----:B------:R-:W-:-:S05]  /*3600*/  FFMA R49, R49, R56, R12 ;  /* 0x0000003831317223 */ /* 0x000fca000000000c */
[----:B------:R0:W-:Y:S05]  /*3610*/  @P1 STG.E desc[UR36][R6.64+0xc4], R49 ;  /* 0x0000c43106001986 */ /* 0x0001ea000c101924 */
[----:B------:R-:W-:Y:S05]  /*3620*/  @!P2 BRA `(.L_x_83) ;  /* 0x000000000004a947 */ /* 0x000fea0003800000 */
[----:B------:R0:W5:Y:S02]  /*3630*/  LDG.E.LTC128B R18, desc[UR36][R8.64+0xc0] ;  /* 0x0000c02408127981 */ /* 0x000164000c1e1920 */
.L_x_83:
[----:B------:R-:W-:Y:S05]  /*3640*/  BSYNC B1 ;  /* 0x0000000000017941 */ /* 0x000fea0003800000 */
.L_x_82:
        /* <DEDUP_REMOVED lines=8> */
.L_x_85:
[----:B------:R-:W-:Y:S05]  /*36d0*/  BSYNC B1 ;  /* 0x0000000000017941 */ /* 0x000fea0003800000 */
.L_x_84:
        /* <DEDUP_REMOVED lines=8> */
.L_x_87:
[----:B------:R-:W-:Y:S05]  /*3760*/  BSYNC B1 ;  /* 0x0000000000017941 */ /* 0x000fea0003800000 */
.L_x_86:
[----:B--2--5:R-:W-:Y:S01]  /*3770*/  FMUL R3, R18, R57 ;  /* 0x0000003912037220 */ /* 0x024fe20000400000 */
[----:B------:R-:W-:Y:S01]  /*3780*/  ISETP.GT.AND P0, PT, R0, RZ, P2 ;  /* 0x000000ff0000720c */ /* 0x000fe20001704270 */
[----:B------:R-:W-:Y:S02]  /*3790*/  BSSY B1, `(.L_x_88) ;  /* 0x0000005000017945 */ /* 0x000fe40003800000 */
[----:B------:R-:W-:-:S05]  /*37a0*/  FFMA R3, R52, R56, R3 ;  /* 0x0000003834037223 */ /* 0x000fca0000000003 */
[----:B------:R2:W-:Y:S05]  /*37b0*/  @P3 STG.E desc[UR36][R6.64+0xe0], R3 ;  /* 0x0000e00306003986 */ /* 0x0005ea000c101924 */
[----:B------:R-:W-:Y:S05]  /*37c0*/  @!P0 BRA `(.L_x_89) ;  /* 0x0000000000048947 */ /* 0x000fea0003800000 */
[----:B------:R0:W5:Y:S02]  /*37d0*/  LDG.E.LTC128B R18, desc[UR36][R4.64+0xe4] ;  /* 0x0000e42404127981 */ /* 0x000164000c1e1920 */
.L_x_89:
[----:B------:R-:W-:Y:S05]  /*37e0*/  BSYNC B1 ;  /* 0x0000000000017941 */ /* 0x000fea0003800000 */
.L_x_88:
[----:B01--45:R-:W-:Y:S01]  /*37f0*/  FMUL R4, R18, R57 ;  /* 0x0000003912047220 */ /* 0x033fe20000400000 */
[----:B------:R-:W-:Y:S01]  /*3800*/  ISETP.GT.AND P1, PT, R0, 0x8, P1 ;  /* 0x000000080000780c */ /* 0x000fe20000f24270 */
[----:B------:R-:W-:Y:S02]  /*3810*/  BSSY B1, `(.L_x_90) ;  /* 0x0000005000017945 */ /* 0x000fe40003800000 */
[----:B------:R-:W-:-:S05]  /*3820*/  FFMA R53, R53, R56, R4 ;  /* 0x0000003835357223 */ /* 0x000fca0000000004 */
[----:B------:R0:W-:Y:S05]  /*3830*/  @P0 STG.E desc[UR36][R6.64+0xe4], R53 ;  /* 0x0000e43506000986 */ /* 0x0001ea000c101924 */
[----:B------:R-:W-:Y:S05]  /*3840*/  @!P1 BRA `(.L_x_91) ;  /* 0x0000000000049947 */ /* 0x000fea0003800000 */
[----:B------:R1:W5:Y:S02]  /*3850*/  LDG.E.LTC128B R18, desc[UR36][R8.64+0xe0] ;  /* 0x0000e02408127981 */ /* 0x000364000c1e1920 */
.L_x_91:
[----:B------:R-:W-:Y:S05]  /*3860*/  BSYNC B1 ;  /* 0x0000000000017941 */ /* 0x000fea0003800000 */
.L_x_90:
[----:B--2--5:R-:W-:Y:S01]  /*3870*/  FMUL R3, R18, R57 ;  /* 0x0000003912037220 */ /* 0x024fe20000400000 */
[----:B------:R-:W-:Y:S01]  /*3880*/  @P1 IMAD.MOV.U32 R4, RZ, RZ, R10 ;  /* 0x000000ffff041224 */ /* 0x000fe200078e000a */
[----:B------:R-:W-:Y:S01]  /*3890*/  ISETP.GT.AND P2, PT, R0, 0x8, P2 ;  /* 0x000000080000780c */ /* 0x000fe20001744270 */
[----:B------:R-:W-:Y:S02]  /*38a0*/  @P1 IMAD.MOV.U32 R5, RZ, RZ, R11 ;  /* 0x000000ffff051224 */ /* 0x000fe400078e000b */
[----:B------:R-:W-:Y:S01]  /*38b0*/  FFMA R3, R54, R56, R3 ;  /* 0x0000003836037223 */ /* 0x000fe20000000003 */
[----:B------:R-:W-:Y:S04]  /*38c0*/  BSSY B1, `(.L_x_92) ;  /* 0x0000004000017945 */ /* 0x000fe80003800000 */
[----:B------:R2:W-:Y:S05]  /*38d0*/  @P1 STG.E desc[UR36][R4.64+0xe0], R3 ;  /* 0x0000e00304001986 */ /* 0x0005ea000c101924 */
[----:B------:R-:W-:Y:S05]  /*38e0*/  @!P2 BRA `(.L_x_93) ;  /* 0x000000000004a947 */ /* 0x000fea0003800000 */
[----:B------:R4:W5:Y:S02]  /*38f0*/  LDG.E.LTC128B R18, desc[UR36][R8.64+0xe4] ;  /* 0x0000e42408127981 */ /* 0x000964000c1e1920 */
.L_x_93:
[----:B------:R-:W-:Y:S05]  /*3900*/  BSYNC B1 ;  /* 0x0000000000017941 */ /* 0x000fea0003800000 */
.L_x_92:
[----:B-----5:R-:W-:-:S04]  /*3910*/  FMUL R18, R18, R57 ;  /* 0x0000003912127220 */ /* 0x020fc80000400000 */
[----:B------:R-:W-:Y:S01]  /*3920*/  FFMA R55, R55, R56, R18 ;  /* 0x0000003837377223 */ /* 0x000fe20000000012 */
[----:B------:R-:W-:Y:S06]  /*3930*/  @!P2 BRA `(.L_x_94) ;  /* 0x0000000400e0a947 */ /* 0x000fec0003800000 */
[----:B------:R0:W-:Y:S01]  /*3940*/  STG.E desc[UR36][R10.64+0xe4], R55 ;  /* 0x0000e4370a007986 */ /* 0x0001e2000c101924 */
[----:B------:R-:W-:Y:S05]  /*3950*/  BRA `(.L_x_94) ;  /* 0x0000000400d87947 */ /* 0x000fea0003800000 */
.L_x_33:
[----:B------:R-:W-:Y:S01]  /*3960*/  ISETP.GT.AND P0, PT, R22, 0x1, PT ;  /* 0x000000011600780c */ /* 0x000fe20003f04270 */
[----:B------:R-:W-:Y:S01]  /*3970*/  ULDC.64 UR4, c[0x0][0x5c0] ;  /* 0x0001700000047ab9 */ /* 0x000fe20000000a00 */
[-C--:B------:R-:W-:Y:S01]  /*3980*/  FMUL R3, R24, R56.reuse ;  /* 0x0000003818037220 */ /* 0x080fe20000400000 */
[----:B------:R-:W-:Y:S01]  /*3990*/  LEA R4, P4, R72, UR4, 0x2 ;  /* 0x0000000448047c11 */ /* 0x000fe2000f8810ff */
[-C--:B------:R-:W-:Y:S01]  /*39a0*/  FMUL R25, R25, R56.reuse ;  /* 0x0000003819197220 */ /* 0x080fe20000400000 */
[----:B------:R-:W-:Y:S01]  /*39b0*/  ISETP.GT.AND P2, PT, R0, RZ, P0 ;  /* 0x000000ff0000720c */ /* 0x000fe20000744270 */
[-C--:B------:R-:W-:Y:S01]  /*39c0*/  FMUL R27, R27, R56.reuse ;  /* 0x000000381b1b7220 */ /* 0x080fe20000400000 */
[----:B------:R-:W-:Y:S01]  /*39d0*/  LEA.HI.X R5, R72, UR5, R7, 0x2, P4 ;  /* 0x0000000548057c11 */ /* 0x000fe2000a0f1407 */
[-C--:B------:R-:W-:Y:S01]  /*39e0*/  FMUL R9, R28, R56.reuse ;  /* 0x000000381c097220 */ /* 0x080fe20000400000 */
[C---:B------:R-:W-:Y:S01]  /*39f0*/  ISETP.GT.AND P3, PT, R0.reuse, 0x8, P3 ;  /* 0x000000080000780c */ /* 0x040fe20001f64270 */
[-C--:B------:R-:W-:Y:S01]  /*3a00*/  FMUL R29, R29, R56.reuse ;  /* 0x000000381d1d7220 */ /* 0x080fe20000400000 */
[----:B------:R-:W-:Y:S01]  /*3a10*/  ISETP.GT.AND P0, PT, R0, 0x8, P0 ;  /* 0x000000080000780c */ /* 0x000fe20000704270 */
[----:B------:R0:W-:Y:S01]  /*3a20*/  @P1 STG.E desc[UR36][R4.64], R3 ;  /* 0x0000000304001986 */ /* 0x0001e2000c101924 */
[----:B------:R-:W-:Y:S01]  /*3a30*/  ISETP.GT.AND P5, PT, R22, 0x8, PT ;  /* 0x000000081600780c */ /* 0x000fe20003fa4270 */
[-C--:B------:R-:W-:Y:S01]  /*3a40*/  FMUL R31, R31, R56.reuse ;  /* 0x000000381f1f7220 */ /* 0x080fe20000400000 */
[C---:B------:R-:W-:Y:S01]  /*3a50*/  SHF.L.U64.HI R7, R62.reuse, 0x2, R63 ;  /* 0x000000023e077819 */ /* 0x040fe2000001023f */
[----:B------:R-:W-:Y:S01]  /*3a60*/  FMUL R33, R33, R56 ;  /* 0x0000003821217220 */ /* 0x000fe20000400000 */
[----:B------:R-:W-:Y:S01]  /*3a70*/  LEA R6, P1, R62, R4, 0x2 ;  /* 0x000000043e067211 */ /* 0x000fe200078210ff */
[----:B------:R-:W-:Y:S01]  /*3a80*/  @P2 STG.E desc[UR36][R4.64+0x4], R25 ;  /* 0x0000041904002986 */ /* 0x000fe2000c101924 */
[----:B------:R-:W-:Y:S01]  /*3a90*/  ISETP.GT.AND P4, PT, R22, 0x9, PT ;  /* 0x000000091600780c */ /* 0x000fe20003f84270 */
[-C--:B------:R-:W-:Y:S01]  /*3aa0*/  FMUL R35, R35, R56.reuse ;  /* 0x0000003823237220 */ /* 0x080fe20000400000 */
[C---:B------:R-:W-:Y:S01]  /*3ab0*/  ISETP.GT.AND P2, PT, R0.reuse, RZ, P5 ;  /* 0x000000ff0000720c */ /* 0x040fe20002f44270 */
[----:B------:R-:W-:Y:S01]  /*3ac0*/  IMAD.X R7, R7, 0x1, R5, P1 ;  /* 0x0000000107077824 */ /* 0x000fe200008e0605 */
[----:B------:R-:W-:Y:S01]  /*3ad0*/  ISETP.GT.AND P1, PT, R0, RZ, P4 ;  /* 0x000000ff0000720c */ /* 0x000fe20002724270 */
[-C--:B0-----:R-:W-:Y:S01]  /*3ae0*/  FMUL R3, R26, R56.reuse ;  /* 0x000000381a037220 */ /* 0x081fe20000400000 */
[----:B------:R-:W-:Y:S01]  /*3af0*/  ISETP.GT.AND P4, PT, R0, 0x8, P4 ;  /* 0x000000080000780c */ /* 0x000fe20002784270 */
[-C--:B------:R-:W-:Y:S01]  /*3b00*/  FMUL R37, R37, R56.reuse ;  /* 0x0000003825257220 */ /* 0x080fe20000400000 */
[-C--:B------:R-:W-:Y:S01]  /*3b10*/  FMUL R39, R39, R56.reuse ;  /* 0x0000003827277220 */ /* 0x080fe20000400000 */
[-C--:B------:R-:W-:Y:S01]  /*3b20*/  FMUL R41, R41, R56.reuse ;  /* 0x0000003829297220 */ /* 0x080fe20000400000 */
[----:B------:R0:W-:Y:S01]  /*3b30*/  @P3 STG.E desc[UR36][R6.64], R3 ;  /* 0x0000000306003986 */ /* 0x0001e2000c101924 */
[----:B------:R-:W-:Y:S01]  /*3b40*/  ISETP.GT.AND P3, PT, R22, 0x11, PT ;  /* 0x000000111600780c */ /* 0x000fe20003f64270 */
[-C--:B------:R-:W-:Y:S01]  /*3b50*/  FMUL R43, R43, R56.reuse ;  /* 0x000000382b2b7220 */ /* 0x080fe20000400000 */
[-C--:B------:R-:W-:Y:S01]  /*3b60*/  FMUL R45, R45, R56.reuse ;  /* 0x000000382d2d7220 */ /* 0x080fe20000400000 */
[----:B------:R-:W-:Y:S01]  /*3b70*/  @P0 STG.E desc[UR36][R6.64+0x4], R27 ;  /* 0x0000041b06000986 */ /* 0x000fe2000c101924 */
[----:B------:R-:W-:Y:S01]  /*3b80*/  ISETP.GT.AND P0, PT, R0, 0x8, P5 ;  /* 0x000000080000780c */ /* 0x000fe20002f04270 */
[-C--:B------:R-:W-:Y:S01]  /*3b90*/  FMUL R47, R47, R56.reuse ;  /* 0x000000382f2f7220 */ /* 0x080fe20000400000 */
[----:B------:R-:W-:Y:S01]  /*3ba0*/  ISETP.GT.AND P5, PT, R22, 0x10, PT ;  /* 0x000000101600780c */ /* 0x000fe20003fa4270 */
[----:B------:R1:W-:Y:S01]  /*3bb0*/  @P2 STG.E desc[UR36][R4.64+0x20], R9 ;  /* 0x0000200904002986 */ /* 0x0003e2000c101924 */
[-C--:B------:R-:W-:Y:S01]  /*3bc0*/  FMUL R49, R49, R56.reuse ;  /* 0x0000003831317220 */ /* 0x080fe20000400000 */
[-C--:B------:R-:W-:Y:S01]  /*3bd0*/  FMUL R51, R51, R56.reuse ;  /* 0x0000003833337220 */ /* 0x080fe20000400000 */
[----:B------:R-:W-:Y:S01]  /*3be0*/  ISETP.GT.AND P2, PT, R0, RZ, P5 ;  /* 0x000000ff0000720c */ /* 0x000fe20002f44270 */
[----:B------:R-:W-:Y:S01]  /*3bf0*/  @P1 STG.E desc[UR36][R4.64+0x24], R29 ;  /* 0x0000241d04001986 */ /* 0x000fe2000c101924 */
[-C--:B0-----:R-:W-:Y:S01]  /*3c00*/  FMUL R3, R30, R56.reuse ;  /* 0x000000381e037220 */ /* 0x081fe20000400000 */
[C---:B------:R-:W-:Y:S01]  /*3c10*/  ISETP.GT.AND P1, PT, R0.reuse, RZ, P3 ;  /* 0x000000ff0000720c */ /* 0x040fe20001f24270 */
[-C--:B------:R-:W-:Y:S01]  /*3c20*/  FMUL R53, R53, R56.reuse ;  /* 0x0000003835357220 */ /* 0x080fe20000400000 */
[----:B------:R-:W-:Y:S01]  /*3c30*/  ISETP.GT.AND P3, PT, R0, 0x8, P3 ;  /* 0x000000080000780c */ /* 0x000fe20001f64270 */
[-C--:B------:R-:W-:Y:S01]  /*3c40*/  FMUL R11, R54, R56.reuse ;  /* 0x00000038360b7220 */ /* 0x080fe20000400000 */
[----:B------:R0:W-:Y:S01]  /*3c50*/  @P0 STG.E desc[UR36][R6.64+0x20], R3 ;  /* 0x0000200306000986 */ /* 0x0001e2000c101924 */
[----:B------:R-:W-:Y:S01]  /*3c60*/  ISETP.GT.AND P0, PT, R0, 0x8, P5 ;  /* 0x000000080000780c */ /* 0x000fe20002f04270 */
[-C--:B-1----:R-:W-:Y:S01]  /*3c70*/  FMUL R9, R32, R56.reuse ;  /* 0x0000003820097220 */ /* 0x082fe20000400000 */
[C---:B------:R-:W-:Y:S01]  /*3c80*/  ISETP.GT.AND P5, PT, R22.reuse, 0x18, PT ;  /* 0x000000181600780c */ /* 0x040fe20003fa4270 */
[----:B------:R-:W-:Y:S01]  /*3c90*/  @P4 STG.E desc[UR36][R6.64+0x24], R31 ;  /* 0x0000241f06004986 */ /* 0x000fe2000c101924 */
[----:B------:R-:W-:Y:S01]  /*3ca0*/  ISETP.GT.AND P4, PT, R22, 0x19, PT ;  /* 0x000000191600780c */ /* 0x000fe20003f84270 */
[----:B------:R-:W-:-:S02]  /*3cb0*/  FMUL R55, R55, R56 ;  /* 0x0000003837377220 */ /* 0x000fc40000400000 */
[----:B------:R1:W-:Y:S01]  /*3cc0*/  @P2 STG.E desc[UR36][R4.64+0x40], R9 ;  /* 0x0000400904002986 */ /* 0x0003e2000c101924 */
[----:B------:R-:W-:-:S03]  /*3cd0*/  ISETP.GT.AND P2, PT, R0, RZ, P5 ;  /* 0x000000ff0000720c */ /* 0x000fc60002f44270 */
[----:B------:R-:W-:Y:S01]  /*3ce0*/  @P1 STG.E desc[UR36][R4.64+0x44], R33 ;  /* 0x0000442104001986 */ /* 0x000fe2000c101924 */
[----:B------:R-:W-:Y:S01]  /*3cf0*/  ISETP.GT.AND P1, PT, R0, RZ, P4 ;  /* 0x000000ff0000720c */ /* 0x000fe20002724270 */
[----:B0-----:R-:W-:Y:S01]  /*3d00*/  FMUL R3, R34, R56 ;  /* 0x0000003822037220 */ /* 0x001fe20000400000 */
[----:B------:R-:W-:-:S04]  /*3d10*/  ISETP.GT.AND P4, PT, R0, 0x8, P4 ;  /* 0x000000080000780c */ /* 0x000fc80002784270 */
[----:B------:R0:W-:Y:S01]  /*3d20*/  @P0 STG.E desc[UR36][R6.64+0x40], R3 ;  /* 0x0000400306000986 */ /* 0x0001e2000c101924 */
[----:B-1----:R-:W-:Y:S01]  /*3d30*/  FMUL R9, R36, R56 ;  /* 0x0000003824097220 */ /* 0x002fe20000400000 */
[----:B------:R-:W-:Y:S02]  /*3d40*/  ISETP.GT.AND P0, PT, R0, 0x8, P5 ;  /* 0x000000080000780c */ /* 0x000fe40002f04270 */
[----:B------:R-:W-:Y:S01]  /*3d50*/  @P3 STG.E desc[UR36][R6.64+0x44], R35 ;  /* 0x0000442306003986 */ /* 0x000fe2000c101924 */
[----:B------:R-:W-:-:S03]  /*3d60*/  ISETP.GT.AND P5, PT, R22, 0x20, PT ;  /* 0x000000201600780c */ /* 0x000fc60003fa4270 */
[----:B------:R1:W-:Y:S01]  /*3d70*/  @P2 STG.E desc[UR36][R4.64+0x60], R9 ;  /* 0x0000600904002986 */ /* 0x0003e2000c101924 */
[----:B------:R-:W-:Y:S02]  /*3d80*/  ISETP.GT.AND P2, PT, R22, 0x21, PT ;  /* 0x000000211600780c */ /* 0x000fe40003f44270 */
[C---:B------:R-:W-:Y:S01]  /*3d90*/  ISETP.GT.AND P3, PT, R0.reuse, RZ, P5 ;  /* 0x000000ff0000720c */ /* 0x040fe20002f64270 */
[----:B------:R-:W-:Y:S01]  /*3da0*/  @P1 STG.E desc[UR36][R4.64+0x64], R37 ;  /* 0x0000642504001986 */ /* 0x000fe2000c101924 */
[----:B------:R-:W-:Y:S01]  /*3db0*/  ISETP.GT.AND P1, PT, R0, RZ, P2 ;  /* 0x000000ff0000720c */ /* 0x000fe20001724270 */
[----:B0-----:R-:W-:Y:S01]  /*3dc0*/  FMUL R3, R38, R56 ;  /* 0x0000003826037220 */ /* 0x001fe20000400000 */
[----:B------:R-:W-:-:S04]  /*3dd0*/  ISETP.GT.AND P2, PT, R0, 0x8, P2 ;  /* 0x000000080000780c */ /* 0x000fc80001744270 */
[----:B------:R0:W-:Y:S01]  /*3de0*/  @P0 STG.E desc[UR36][R6.64+0x60], R3 ;  /* 0x0000600306000986 */ /* 0x0001e2000c101924 */
[----:B-1----:R-:W-:Y:S01]  /*3df0*/  FMUL R9, R40, R56 ;  /* 0x0000003828097220 */ /* 0x002fe20000400000 */
[----:B------:R-:W-:Y:S02]  /*3e00*/  ISETP.GT.AND P0, PT, R0, 0x8, P5 ;  /* 0x000000080000780c */ /* 0x000fe40002f04270 */
[----:B------:R-:W-:Y:S04]  /*3e10*/  @P4 STG.E desc[UR36][R6.64+0x64], R39 ;  /* 0x0000642706004986 */ /* 0x000fe8000c101924 */
[----:B------:R1:W-:Y:S01]  /*3e20*/  @P3 STG.E desc[UR36][R4.64+0x80], R9 ;  /* 0x0000800904003986 */ /* 0x0003e2000c101924 */
[----:B------:R-:W-:-:S03]  /*3e30*/  ISETP.GT.AND P3, PT, R22, 0x28, PT ;  /* 0x000000281600780c */ /* 0x000fc60003f64270 */
[----:B------:R-:W-:Y:S01]  /*3e40*/  @P1 STG.E desc[UR36][R4.64+0x84], R41 ;  /* 0x0000842904001986 */ /* 0x000fe2000c101924 */
[----:B------:R-:W-:Y:S01]  /*3e50*/  ISETP.GT.AND P1, PT, R22, 0x29, PT ;  /* 0x000000291600780c */ /* 0x000fe20003f24270 */
[-C--:B0-----:R-:W-:Y:S01]  /*3e60*/  FMUL R3, R42, R56.reuse ;  /* 0x000000382a037220 */ /* 0x081fe20000400000 */
[C---:B------:R-:W-:Y:S02]  /*3e70*/  ISETP.GT.AND P5, PT, R0.reuse, RZ, P3 ;  /* 0x000000ff0000720c */ /* 0x040fe40001fa4270 */
[----:B------:R-:W-:Y:S02]  /*3e80*/  ISETP.GT.AND P4, PT, R0, RZ, P1 ;  /* 0x000000ff0000720c */ /* 0x000fe40000f84270 */
[----:B------:R0:W-:Y:S01]  /*3e90*/  @P0 STG.E desc[UR36][R6.64+0x80], R3 ;  /* 0x0000800306000986 */ /* 0x0001e2000c101924 */
[----:B-1----:R-:W-:Y:S01]  /*3ea0*/  FMUL R9, R44, R56 ;  /* 0x000000382c097220 */ /* 0x002fe20000400000 */
[----:B------:R-:W-:Y:S02]  /*3eb0*/  ISETP.GT.AND P3, PT, R0, 0x8, P3 ;  /* 0x000000080000780c */ /* 0x000fe40001f64270 */
[----:B------:R-:W-:Y:S01]  /*3ec0*/  @P2 STG.E desc[UR36][R6.64+0x84], R43 ;  /* 0x0000842b06002986 */ /* 0x000fe2000c101924 */
[----:B------:R-:W-:-:S02]  /*3ed0*/  ISETP.GT.AND P0, PT, R22, 0x30, PT ;  /* 0x000000301600780c */ /* 0x000fc40003f04270 */
[----:B------:R-:W-:Y:S02]  /*3ee0*/  ISETP.GT.AND P1, PT, R0, 0x8, P1 ;  /* 0x000000080000780c */ /* 0x000fe40000f24270 */
[----:B------:R-:W-:Y:S01]  /*3ef0*/  ISETP.GT.AND P2, PT, R22, 0x31, PT ;  /* 0x000000311600780c */ /* 0x000fe20003f44270 */
[----:B------:R1:W-:Y:S01]  /*3f00*/  @P5 STG.E desc[UR36][R4.64+0xa0], R9 ;  /* 0x0000a00904005986 */ /* 0x0003e2000c101924 */
[----:B------:R-:W-:Y:S01]  /*3f10*/  ISETP.GT.AND P5, PT, R0, RZ, P0 ;  /* 0x000000ff0000720c */ /* 0x000fe200007a4270 */
[-C--:B0-----:R-:W-:Y:S01]  /*3f20*/  FMUL R3, R46, R56.reuse ;  /* 0x000000382e037220 */ /* 0x081fe20000400000 */
[C---:B------:R-:W-:Y:S01]  /*3f30*/  ISETP.GT.AND P0, PT, R0.reuse, 0x8, P0 ;  /* 0x000000080000780c */ /* 0x040fe20000704270 */
[----:B------:R-:W-:Y:S01]  /*3f40*/  @P4 STG.E desc[UR36][R4.64+0xa4], R45 ;  /* 0x0000a42d04004986 */ /* 0x000fe2000c101924 */
[C---:B------:R-:W-:Y:S02]  /*3f50*/  ISETP.GT.AND P4, PT, R0.reuse, RZ, P2 ;  /* 0x000000ff0000720c */ /* 0x040fe40001784270 */
[----:B------:R-:W-:Y:S01]  /*3f60*/  ISETP.GT.AND P2, PT, R0, 0x8, P2 ;  /* 0x000000080000780c */ /* 0x000fe20001744270 */
[----:B------:R0:W-:Y:S01]  /*3f70*/  @P3 STG.E desc[UR36][R6.64+0xa0], R3 ;  /* 0x0000a00306003986 */ /* 0x0001e2000c101924 */
[----:B------:R-:W-:Y:S01]  /*3f80*/  ISETP.GT.AND P3, PT, R22, 0x39, PT ;  /* 0x000000391600780c */ /* 0x000fe20003f64270 */
[----:B-1----:R-:W-:-:S02]  /*3f90*/  FMUL R9, R48, R56 ;  /* 0x0000003830097220 */ /* 0x002fc40000400000 */
[----:B------:R-:W-:Y:S01]  /*3fa0*/  @P1 STG.E desc[UR36][R6.64+0xa4], R47 ;  /* 0x0000a42f06001986 */ /* 0x000fe2000c101924 */
[----:B------:R-:W-:-:S03]  /*3fb0*/  ISETP.GT.AND P1, PT, R22, 0x38, PT ;  /* 0x000000381600780c */ /* 0x000fc60003f24270 */
[----:B------:R1:W-:Y:S01]  /*3fc0*/  @P5 STG.E desc[UR36][R4.64+0xc0], R9 ;  /* 0x0000c00904005986 */ /* 0x0003e2000c101924 */
[----:B------:R-:W-:Y:S01]  /*3fd0*/  ISETP.GT.AND P5, PT, R0, RZ, P3 ;  /* 0x000000ff0000720c */ /* 0x000fe20001fa4270 */
[-C--:B0-----:R-:W-:Y:S02]  /*3fe0*/  FMUL R3, R50, R56.reuse ;  /* 0x0000003832037220 */ /* 0x081fe40000400000 */
[----:B------:R-:W-:Y:S01]  /*3ff0*/  @P4 STG.E desc[UR36][R4.64+0xc4], R49 ;  /* 0x0000c43104004986 */ /* 0x000fe2000c101924 */
[C---:B------:R-:W-:Y:S02]  /*4000*/  ISETP.GT.AND P4, PT, R0.reuse, RZ, P1 ;  /* 0x000000ff0000720c */ /* 0x040fe40000f84270 */
[C---:B------:R-:W-:Y:S01]  /*4010*/  ISETP.GT.AND P1, PT, R0.reuse, 0x8, P1 ;  /* 0x000000080000780c */ /* 0x040fe20000f24270 */
[----:B------:R-:W-:Y:S01]  /*4020*/  @P0 STG.E desc[UR36][R6.64+0xc0], R3 ;  /* 0x0000c00306000986 */ /* 0x000fe2000c101924 */
[----:B------:R-:W-:Y:S01]  /*4030*/  ISETP.GT.AND P3, PT, R0, 0x8, P3 ;  /* 0x000000080000780c */ /* 0x000fe20001f64270 */
[----:B-1----:R-:W-:-:S02]  /*4040*/  FMUL R9, R52, R56 ;  /* 0x0000003834097220 */ /* 0x002fc40000400000 */
[----:B------:R-:W-:Y:S06]  /*4050*/  @P2 STG.E desc[UR36][R6.64+0xc4], R51 ;  /* 0x0000c43306002986 */ /* 0x000fec000c101924 */
[----:B------:R-:W-:Y:S04]  /*4060*/  @P4 STG.E desc[UR36][R4.64+0xe0], R9 ;  /* 0x0000e00904004986 */ /* 0x000fe8000c101924 */
[----:B------:R0:W-:Y:S02]  /*4070*/  @P5 STG.E desc[UR36][R4.64+0xe4], R53 ;  /* 0x0000e43504005986 */ /* 0x0001e4000c101924 */
[----:B0-----:R-:W-:-:S02]  /*4080*/  @P1 IMAD.MOV.U32 R4, RZ, RZ, R6 ;  /* 0x000000ffff041224 */ /* 0x001fc400078e0006 */
[----:B------:R-:W-:-:S05]  /*4090*/  @P1 IMAD.MOV.U32 R5, RZ, RZ, R7 ;  /* 0x000000ffff051224 */ /* 0x000fca00078e0007 */
[----:B------:R0:W-:Y:S04]  /*40a0*/  @P1 STG.E desc[UR36][R4.64+0xe0], R11 ;  /* 0x0000e00b04001986 */ /* 0x0001e8000c101924 */
[----:B------:R0:W-:Y:S02]  /*40b0*/  @P3 STG.E desc[UR36][R6.64+0xe4], R55 ;  /* 0x0000e43706003986 */ /* 0x0001e4000c101924 */
.L_x_94:
[----:B------:R-:W-:Y:S05]  /*40c0*/  BSYNC B0 ;  /* 0x0000000000007941 */ /* 0x000fea0003800000 */
.L_x_32:
[----:B0-2---:R-:W2:Y:S01]  /*40d0*/  LDL.64 R4, [R1] ;  /* 0x0000000001047983 */ /* 0x005ea20000100a00 */
[----:B------:R-:W-:Y:S01]  /*40e0*/  ULDC.64 UR4, c[0x0][0x650] ;  /* 0x0001940000047ab9 */ /* 0x000fe20000000a00 */
[----:B------:R-:W-:Y:S02]  /*40f0*/  IMAD.U32 R0, RZ, RZ, UR44 ;  /* 0x0000002cff007e24 */ /* 0x000fe4000f8e00ff */
[----:B------:R-:W-:Y:S02]  /*4100*/  IMAD.MOV.U32 R22, RZ, RZ, -0x1 ;  /* 0xffffffffff167424 */ /* 0x000fe400078e00ff */
[----:B------:R0:W-:Y:S01]  /*4110*/  SYNCS.ARRIVE.TRANS64.A1T0 RZ, [R0+UR48], RZ ;  /* 0x000000ff00ff79a7 */ /* 0x0001e20008100030 */
[----:B------:R-:W-:Y:S02]  /*4120*/  IMAD.MOV.U32 R18, RZ, RZ, -0x1 ;  /* 0xffffffffff127424 */ /* 0x000fe400078e00ff */
[----:B------:R-:W-:Y:S01]  /*4130*/  IMAD.MOV.U32 R19, RZ, RZ, -0x1 ;  /* 0xffffffffff137424 */ /* 0x000fe200078e00ff */
[----:B0-----:R-:W-:-:S02]  /*4140*/  PRMT R0, RZ, 0x7610, R0 ;  /* 0x00007610ff007816 */ /* 0x001fc40000000000 */
[----:B--2---:R-:W-:-:S05]  /*4150*/  LEA R16, P0, R4, R16, 0x1 ;  /* 0x0000001004107211 */ /* 0x004fca00078008ff */
[----:B------:R-:W-:Y:S01]  /*4160*/  IMAD.X R17, R66, 0x1, R17, P0 ;  /* 0x0000000142117824 */ /* 0x000fe200000e0611 */
[----:B------:R-:W-:-:S04]  /*4170*/  ISETP.GE.U32.AND P0, PT, R16, UR4, PT ;  /* 0x0000000410007c0c */ /* 0x000fc8000bf06070 */
[----:B------:R-:W-:-:S13]  /*4180*/  ISETP.GE.U32.AND.EX P0, PT, R17, UR5, PT, P0 ;  /* 0x0000000511007c0c */ /* 0x000fda000bf06100 */
[----:B------:R-:W-:Y:S05]  /*4190*/  @P0 BRA `(.L_x_95) ;  /* 0x00000004004c0947 */ /* 0x000fea0003800000 */
[----:B---3--:R-:W0:Y:S01]  /*41a0*/  LDC.64 R10, c[0x0][0x628] ;  /* 0x00018a00ff0a7b82 */ /* 0x008e220000000a00 */
[----:B------:R-:W2:Y:S01]  /*41b0*/  S2R R12, SR_CTAID.X ;  /* 0x00000000000c7919 */ /* 0x000ea20000002500 */
[----:B-1--4-:R-:W-:Y:S02]  /*41c0*/  IMAD.MOV.U32 R8, RZ, RZ, R16 ;  /* 0x000000ffff087224 */ /* 0x012fe400078e0010 */
[----:B------:R-:W-:Y:S01]  /*41d0*/  IMAD.MOV.U32 R9, RZ, RZ, R17 ;  /* 0x000000ffff097224 */ /* 0x000fe200078e0011 */
[----:B------:R-:W1:Y:S03]  /*41e0*/  S2R R18, SR_CTAID.Y ;  /* 0x0000000000127919 */ /* 0x000e660000002600 */
[----:B------:R-:W3:Y:S08]  /*41f0*/  LDC R0, c[0x0][0x630] ;  /* 0x00018c00ff007b82 */ /* 0x000ef00000000800 */
[----:B------:R-:W4:Y:S01]  /*4200*/  LDC.64 R14, c[0x0][0x620] ;  /* 0x00018800ff0e7b82 */ /* 0x000f220000000a00 */
[----:B0-----:R-:W-:-:S04]  /*4210*/  ISETP.NE.U32.AND P0, PT, R10, RZ, PT ;  /* 0x000000ff0a00720c */ /* 0x001fc80003f05070 */
[----:B------:R-:W-:-:S13]  /*4220*/  ISETP.NE.AND.EX P0, PT, R11, RZ, PT, P0 ;  /* 0x000000ff0b00720c */ /* 0x000fda0003f05300 */
[----:B-1234-:R-:W-:Y:S05]  /*4230*/  @!P0 BRA `(.L_x_96) ;  /* 0x0000000000288947 */ /* 0x01efea0003800000 */
[----:B------:R-:W0:Y:S02]  /*4240*/  LDC R3, c[0x0][0x634] ;  /* 0x00018d00ff037b82 */ /* 0x000e240000000800 */
[----:B0-----:R-:W-:-:S05]  /*4250*/  IADD3 R3, P0, R16, R3, RZ ;  /* 0x0000000310037210 */ /* 0x001fca0007f1e0ff */
        /* <DEDUP_REMOVED lines=8> */
.L_x_96:
[-CC-:B------:R-:W-:Y:S01]  /*42e0*/  SHF.R.U64 R19, R8, R0.reuse, R9.reuse ;  /* 0x0000000008137219 */ /* 0x180fe20000001209 */
[----:B------:R-:W0:Y:S01]  /*42f0*/  LDC.64 R24, c[0x0][0x640] ;  /* 0x00019000ff187b82 */ /* 0x000e220000000a00 */
[----:B------:R-:W-:Y:S01]  /*4300*/  SHF.R.U32.HI R0, RZ, R0, R9 ;  /* 0x00000000ff007219 */ /* 0x000fe20000011609 */
[----:B------:R-:W-:Y:S01]  /*4310*/  ULDC UR4, c[0x0][0x150] ;  /* 0x0000540000047ab9 */ /* 0x000fe20000000800 */
[----:B------:R-:W-:Y:S02]  /*4320*/  IADD3 R3, P0, RZ, -R19, RZ ;  /* 0x80000013ff037210 */ /* 0x000fe40007f1e0ff */
[----:B------:R-:W-:-:S03]  /*4330*/  I2FP.F32.U32 R7, R12 ;  /* 0x0000000c00077245 */ /* 0x000fc60000201000 */
[----:B------:R-:W1:Y:S01]  /*4340*/  LDC R6, c[0x0][0x618] ;  /* 0x00018600ff067b82 */ /* 0x000e620000000800 */
[----:B------:R-:W-:Y:S02]  /*4350*/  IMAD.X R5, RZ, RZ, ~R0, P0 ;  /* 0x000000ffff057224 */ /* 0x000fe400000e0e00 */
[----:B------:R-:W-:Y:S01]  /*4360*/  FMUL R7, R7, UR4 ;  /* 0x0000000407077c20 */ /* 0x000fe20008400000 */
[----:B------:R-:W-:Y:S01]  /*4370*/  ULDC UR4, c[0x0][0x154] ;  /* 0x0000550000047ab9 */ /* 0x000fe20000000800 */
[-C--:B------:R-:W-:Y:S02]  /*4380*/  IMAD R0, R5, R14.reuse, RZ ;  /* 0x0000000e05007224 */ /* 0x080fe400078e02ff */
[C---:B------:R-:W-:Y:S01]  /*4390*/  IMAD.WIDE.U32 R4, R3.reuse, R14, R16 ;  /* 0x0000000e03047225 */ /* 0x040fe200078e0010 */
[----:B------:R-:W2:Y:S01]  /*43a0*/  LDC R8, c[0x0][0x608] ;  /* 0x00018200ff087b82 */ /* 0x000ea20000000800 */
[----:B------:R-:W3:Y:S02]  /*43b0*/  F2I.U32.TRUNC.NTZ R7, R7 ;  /* 0x0000000700077305 */ /* 0x000ee4000020f000 */
[----:B------:R-:W-:Y:S01]  /*43c0*/  IMAD R3, R3, R15, R0 ;  /* 0x0000000f03037224 */ /* 0x000fe200078e0200 */
[----:B------:R-:W-:-:S03]  /*43d0*/  I2FP.F32.U32 R0, R18 ;  /* 0x0000001200007245 */ /* 0x000fc60000201000 */
[----:B------:R-:W-:Y:S01]  /*43e0*/  IMAD.IADD R3, R5, 0x1, R3 ;  /* 0x0000000105037824 */ /* 0x000fe200078e0203 */
[----:B------:R-:W4:Y:S01]  /*43f0*/  LDC R11, c[0x0][0x658] ;  /* 0x00019600ff0b7b82 */ /* 0x000f220000000800 */
[----:B0-----:R-:W-:-:S04]  /*4400*/  ISETP.NE.U32.AND P0, PT, R24, RZ, PT ;  /* 0x000000ff1800720c */ /* 0x001fc80003f05070 */
[----:B------:R-:W-:-:S03]  /*4410*/  ISETP.NE.AND.EX P0, PT, R25, RZ, PT, P0 ;  /* 0x000000ff1900720c */ /* 0x000fc60003f05300 */
[----:B------:R-:W0:Y:S01]  /*4420*/  LDC R9, c[0x0][0x144] ;  /* 0x00005100ff097b82 */ /* 0x000e220000000800 */
[-C--:B-1----:R-:W-:Y:S01]  /*4430*/  SHF.R.U64 R10, R4, R6.reuse, R3 ;  /* 0x00000006040a7219 */ /* 0x082fe20000001203 */
[----:B---3--:R-:W-:Y:S01]  /*4440*/  IMAD.MOV R7, RZ, RZ, -R7 ;  /* 0x000000ffff077224 */ /* 0x008fe200078e0a07 */
[----:B------:R-:W-:Y:S01]  /*4450*/  SHF.R.U32.HI R3, RZ, R6, R3 ;  /* 0x00000006ff037219 */ /* 0x000fe20000011603 */
[----:B------:R-:W-:-:S04]  /*4460*/  FMUL R6, R0, UR4 ;  /* 0x0000000400067c20 */ /* 0x000fc80008400000 */
[----:B------:R-:W1:Y:S01]  /*4470*/  LDC R21, c[0x0][0x148] ;  /* 0x00005200ff157b82 */ /* 0x000e620000000800 */
[----:B------:R3:W0:Y:S01]  /*4480*/  F2I.U32.TRUNC.NTZ R14, R6 ;  /* 0x00000006000e7305 */ /* 0x000622000020f000 */
[-CC-:B--2---:R-:W-:Y:S02]  /*4490*/  SHF.R.U64 R13, R10, R8.reuse, R3.reuse ;  /* 0x000000080a0d7219 */ /* 0x184fe40000001203 */
[----:B------:R-:W-:-:S04]  /*44a0*/  SHF.R.U32.HI R0, RZ, R8, R3 ;  /* 0x00000008ff007219 */ /* 0x000fc80000011603 */
[----:B------:R-:W2:Y:S01]  /*44b0*/  LDC R20, c[0x0][0x648] ;  /* 0x00019200ff147b82 */ /* 0x000ea20000000800 */
[-CC-:B----4-:R-:W-:Y:S02]  /*44c0*/  SHF.R.U64 R15, R13, R11.reuse, R0.reuse ;  /* 0x0000000b0d0f7219 */ /* 0x190fe40000001200 */
[----:B------:R-:W-:-:S03]  /*44d0*/  SHF.R.U32.HI R5, RZ, R11, R0 ;  /* 0x0000000bff057219 */ /* 0x000fc60000011600 */
[----:B------:R-:W-:Y:S02]  /*44e0*/  IMAD.MOV.U32 R4, RZ, RZ, R15 ;  /* 0x000000ffff047224 */ /* 0x000fe400078e000f */
[----:B------:R-:W4:Y:S01]  /*44f0*/  LDC R26, c[0x0][0x638] ;  /* 0x00018e00ff1a7b82 */ /* 0x000f220000000800 */
[----:B0-----:R-:W-:-:S07]  /*4500*/  IMAD R22, R9, R7, R12 ;  /* 0x0000000709167224 */ /* 0x001fce00078e020c */
[----:B------:R-:W0:Y:S08]  /*4510*/  LDC R27, c[0x0][0x610] ;  /* 0x00018400ff1b7b82 */ /* 0x000e300000000800 */
[----:B------:R-:W0:Y:S01]  /*4520*/  LDC R28, c[0x0][0x600] ;  /* 0x00018000ff1c7b82 */ /* 0x000e220000000800 */
[----:B-123--:R-:W-:Y:S05]  /*4530*/  @!P0 BRA `(.L_x_97) ;  /* 0x0000000000288947 */ /* 0x00efea0003800000 */
[----:B------:R-:W1:Y:S02]  /*4540*/  LDC R0, c[0x0][0x64c] ;  /* 0x00019300ff007b82 */ /* 0x000e640000000800 */
[----:B-1----:R-:W-:-:S05]  /*4550*/  IADD3 R3, P0, R15, R0, RZ ;  /* 0x000000000f037210 */ /* 0x002fca0007f1e0ff */
        /* <DEDUP_REMOVED lines=8> */
.L_x_97:
[----:B------:R-:W-:Y:S01]  /*45e0*/  ISETP.NE.AND P0, PT, R2, 0x1, PT ;  /* 0x000000010200780c */ /* 0x000fe20003f05270 */
[----:B------:R-:W-:Y:S01]  /*45f0*/  IMAD.MOV R14, RZ, RZ, -R14 ;  /* 0x000000ffff0e7224 */ /* 0x000fe200078e0a0e */
[----:B------:R-:W-:Y:S02]  /*4600*/  SHF.R.U64 R0, R4, R20, R5 ;  /* 0x0000001404007219 */ /* 0x000fe40000001205 */
[----:B------:R-:W-:Y:S02]  /*4610*/  LOP3.LUT R3, R13, R68, RZ, 0xc0, !PT ;  /* 0x000000440d037212 */ /* 0x000fe400078ec0ff */
[----:B------:R-:W-:Y:S01]  /*4620*/  LOP3.LUT R5, R10, R67, RZ, 0xc0, !PT ;  /* 0x000000430a057212 */ /* 0x000fe200078ec0ff */
[----:B------:R-:W-:Y:S02]  /*4630*/  IMAD.MOV R4, RZ, RZ, -R0 ;  /* 0x000000ffff047224 */ /* 0x000fe400078e0a00 */
[----:B------:R-:W-:Y:S02]  /*4640*/  IMAD R3, R64, R0, R3 ;  /* 0x0000000040037224 */ /* 0x000fe400078e0203 */
[----:B----4-:R-:W-:-:S02]  /*4650*/  IMAD R0, R4, R26, R15 ;  /* 0x0000001a04007224 */ /* 0x010fc400078e020f */
[----:B------:R-:W-:Y:S02]  /*4660*/  @P0 IMAD R22, R21, R14, R18 ;  /* 0x0000000e15160224 */ /* 0x000fe400078e0212 */
[----:B------:R-:W-:Y:S02]  /*4670*/  IMAD.MOV.U32 R4, RZ, RZ, 0x1 ;  /* 0x00000001ff047424 */ /* 0x000fe400078e00ff */
[----:B0-----:R-:W-:Y:S02]  /*4680*/  IMAD R22, R3, R27, R22 ;  /* 0x0000001b03167224 */ /* 0x001fe400078e0216 */
[----:B------:R-:W-:Y:S01]  /*4690*/  IMAD R3, R0, R28, R5 ;  /* 0x0000001c00037224 */ /* 0x000fe200078e0205 */
[----:B------:R-:W-:-:S04]  /*46a0*/  PRMT R0, R4, 0x7610, R0 ;  /* 0x0000761004007816 */ /* 0x000fc80000000000 */
[----:B------:R-:W-:Y:S02]  /*46b0*/  SEL R18, R3, R22, !P0 ;  /* 0x0000001603127207 */ /* 0x000fe40004000000 */
[----:B------:R-:W-:-:S07]  /*46c0*/  SEL R22, R22, R3, !P0 ;  /* 0x0000000316167207 */ /* 0x000fce0004000000 */
.L_x_95:
[----:B------:R-:W-:Y:S01]  /*46d0*/  UIMAD.WIDE.U32 UR4, UR38, 0x24924925, URZ ;  /* 0x24924925260478a5 */ /* 0x000fe2000f8e003f */
[----:B------:R-:W-:Y:S02]  /*46e0*/  LOP3.LUT P0, RZ, R0, 0xff, RZ, 0xc0, !PT ;  /* 0x000000ff00ff7812 */ /* 0x000fe4000780c0ff */
[----:B------:R-:W-:Y:S01]  /*46f0*/  LOP3.LUT R75, R75, 0x1, RZ, 0x3c, !PT ;  /* 0x000000014b4b7812 */ /* 0x000fe200078e3cff */
[----:B------:R-:W-:-:S04]  /*4700*/  UIADD3 UR4, UR38, -UR5, URZ ;  /* 0x8000000526047290 */ /* 0x000fc8000fffe03f */
[----:B------:R-:W-:-:S04]  /*4710*/  ULEA.HI UR4, UR4, UR5, URZ, 0x1f ;  /* 0x0000000504047291 */ /* 0x000fc8000f8ff83f */
[----:B------:R-:W-:-:S04]  /*4720*/  USHF.R.U32.HI UR4, URZ, 0x2, UR4 ;  /* 0x000000023f047899 */ /* 0x000fc80008011604 */
[----:B------:R-:W-:Y:S01]  /*4730*/  UIMAD UR38, UR4, -0x7, UR38 ;  /* 0xfffffff9042678a4 */ /* 0x000fe2000f8e0226 */
[----:B------:R-:W-:Y:S11]  /*4740*/  @P0 BRA `(.L_x_98) ;  /* 0xffffffcc00b40947 */ /* 0x000ff6000383ffff */
[----:B------:R-:W-:Y:S05]  /*4750*/  EXIT ;  /* 0x000000000000794d */ /* 0x000fea0003800000 */
.L_x_13:
[----:B------:R-:W-:-:S08]  /*4760*/  ISETP.NE.AND P0, PT, R14, RZ, PT ;  /* 0x000000ff0e00720c */ /* 0x000fd00003f05270 */
[----:B0-----:R-:W0:-:S00]  /*4770*/  USETMAXREG.DEALLOC.CTAPOOL 0x28 ;  /* 0x00000028000079c8 */ /* 0x001e0000080e0500 */
[----:B------:R-:W-:Y:S05]  /*4780*/  @P0 EXIT ;  /* 0x000000000000094d */ /* 0x000fea0003800000 */
[----:B0-----:R-:W-:Y:S01]  /*4790*/  LOP3.LUT P0, RZ, R3, 0xff, RZ, 0xc0, !PT ;  /* 0x000000ff03ff7812 */ /* 0x001fe2000780c0ff */
[----:B------:R-:W-:Y:S02]  /*47a0*/  IMAD.MOV.U32 R3, RZ, RZ, 0x1 ;  /* 0x00000001ff037424 */ /* 0x000fe400078e00ff */
[----:B------:R-:W-:-:S10]  /*47b0*/  IMAD.MOV.U32 R8, RZ, RZ, RZ ;  /* 0x000000ffff087224 */ /* 0x000fd400078e00ff */
[----:B------:R-:W-:Y:S05]  /*47c0*/  @!P0 BRA `(.L_x_99) ;  /* 0x0000000c003c8947 */ /* 0x000fea0003800000 */
[----:B------:R-:W-:Y:S01]  /*47d0*/  LOP3.LUT P0, RZ, R4, 0x1f, RZ, 0xc0, !PT ;  /* 0x0000001f04ff7812 */ /* 0x000fe2000780c0ff */
[----:B------:R-:W-:Y:S01]  /*47e0*/  ULDC UR5, c[0x0][0x658] ;  /* 0x0001960000057ab9 */ /* 0x000fe20000000800 */
[----:B------:R-:W-:Y:S01]  /*47f0*/  UMOV UR6, 0xffffffff ;  /* 0xffffffff00067882 */ /* 0x000fe20000000000 */
[----:B------:R-:W-:Y:S01]  /*4800*/  BSSY B0, `(.L_x_99) ;  /* 0x00000cb000007945 */ /* 0x000fe20003800000 */
[----:B------:R-:W-:Y:S01]  /*4810*/  USHF.L.U32 UR6, UR6, UR5, URZ ;  /* 0x0000000506067299 */ /* 0x000fe2000800063f */
[C---:B------:R-:W-:Y:S01]  /*4820*/  ISETP.NE.AND P2, PT, R5.reuse, RZ, PT ;  /* 0x000000ff0500720c */ /* 0x040fe20003f45270 */
[----:B------:R-:W-:Y:S01]  /*4830*/  UMOV UR7, 0x1 ;  /* 0x0000000100077882 */ /* 0x000fe20000000000 */
[----:B------:R-:W-:Y:S01]  /*4840*/  ISETP.NE.OR P0, PT, R5, RZ, !P0 ;  /* 0x000000ff0500720c */ /* 0x000fe20004705670 */
[----:B------:R-:W-:Y:S01]  /*4850*/  IMAD.MOV.U32 R10, RZ, RZ, 0x1 ;  /* 0x00000001ff0a7424 */ /* 0x000fe200078e00ff */
[----:B------:R-:W-:Y:S01]  /*4860*/  LOP3.LUT R9, R23, 0x2, RZ, 0xfc, !PT ;  /* 0x0000000217097812 */ /* 0x000fe200078efcff */
[----:B------:R-:W-:Y:S01]  /*4870*/  IMAD.MOV.U32 R3, RZ, RZ, 0x1 ;  /* 0x00000001ff037424 */ /* 0x000fe200078e00ff */
[----:B------:R-:W-:Y:S01]  /*4880*/  ULDC UR4, c[0x0][0x600] ;  /* 0x0001800000047ab9 */ /* 0x000fe20000000800 */
[----:B------:R-:W-:Y:S01]  /*4890*/  IMAD.MOV.U32 R8, RZ, RZ, RZ ;  /* 0x000000ffff087224 */ /* 0x000fe200078e00ff */
[----:B------:R-:W-:-:S02]  /*48a0*/  USHF.L.U32 UR13, UR7, UR5, URZ ;  /* 0x00000005070d7299 */ /* 0x000fc4000800063f */
[----:B------:R-:W-:Y:S02]  /*48b0*/  UIADD3 UR21, UR40, 0x1, URZ ;  /* 0x0000000128157890 */ /* 0x000fe4000fffe03f */
[----:B------:R-:W-:Y:S02]  /*48c0*/  UIADD3 UR4, UR4, -0x1, URZ ;  /* 0xffffffff04047890 */ /* 0x000fe4000fffe03f */
[----:B------:R-:W-:Y:S01]  /*48d0*/  ULOP3.LUT UR5, URZ, UR6, URZ, 0x33, !UPT ;  /* 0x000000063f057292 */ /* 0x000fe2000f8e333f */
[----:B------:R-:W-:-:S11]  /*48e0*/  ULDC.64 UR22, c[0x0][0x198] ;  /* 0x0000660000167ab9 */ /* 0x000fd60000000a00 */
.L_x_111:
[----:B------:R-:W-:-:S03]  /*48f0*/  UMOV UR6, 0xffffffff ;  /* 0xffffffff00067882 */ /* 0x000fc60000000000 */
[----:B------:R-:W-:Y:S05]  /*4900*/  BRA.DIV UR6, `(.L_x_100) ;  /* 0x0000001206747947 */ /* 0x000fea000b800000 */
[----:B------:R-:W-:-:S13]  /*4910*/  ELECT P6, URZ, PT ;  /* 0x00000000003f782f */ /* 0x000fda00038c0000 */
.L_x_127:
[----:B------:R-:W0:Y:S01]  /*4920*/  LDC R4, c[0x0][0x28c] ;  /* 0x0000a300ff047b82 */ /* 0x000e220000000800 */
[----:B------:R-:W-:Y:S01]  /*4930*/  BSSY B1, `(.L_x_101) ;  /* 0x0000041000017945 */ /* 0x000fe20003800000 */
[----:B0-----:R-:W-:-:S13]  /*4940*/  ISETP.LT.OR P6, PT, R4, 0x1, !P6 ;  /* 0x000000010400780c */ /* 0x001fda00077c1670 */
[----:B------:R-:W-:Y:S05]  /*4950*/  @P6 BRA `(.L_x_102) ;  /* 0x0000000000f86947 */ /* 0x000fea0003800000 */
[----:B------:R-:W-:Y:S02]  /*4960*/  IMAD.SHL.U32 R22, R22, 0x40, RZ ;  /* 0x0000004016167824 */ /* 0x000fe400078e00ff */
[----:B------:R-:W-:Y:S02]  /*4970*/  IMAD.SHL.U32 R18, R18, 0x40, RZ ;  /* 0x0000004012127824 */ /* 0x000fe400078e00ff */
[----:B------:R-:W-:Y:S02]  /*4980*/  IMAD.MOV.U32 R13, RZ, RZ, RZ ;  /* 0x000000ffff0d7224 */ /* 0x000fe400078e00ff */
[----:B------:R-:W-:Y:S02]  /*4990*/  IMAD.U32 R14, RZ, RZ, UR21 ;  /* 0x00000015ff0e7e24 */ /* 0x000fe4000f8e00ff */
[----:B------:R-:W-:Y:S02]  /*49a0*/  IMAD.MOV.U32 R4, RZ, RZ, R3 ;  /* 0x000000ffff047224 */ /* 0x000fe400078e0003 */
[----:B------:R-:W-:-:S07]  /*49b0*/  IMAD.MOV.U32 R5, RZ, RZ, R8 ;  /* 0x000000ffff057224 */ /* 0x000fce00078e0008 */
.L_x_106:
[----:B------:R-:W0:Y:S01]  /*49c0*/  S2R R7, SR_CgaCtaId ;  /* 0x0000000000077919 */ /* 0x000e220000008800 */
[----:B------:R-:W-:-:S04]  /*49d0*/  MOV R6, 0x400 ;  /* 0x0000040000067802 */ /* 0x000fc80000000f00 */
[----:B0-----:R-:W-:Y:S02]  /*49e0*/  LEA R12, R7, R6, 0x18 ;  /* 0x00000006070c7211 */ /* 0x001fe400078ec0ff */
[----:B------:R-:W-:Y:S01]  /*49f0*/  SHF.L.U32 R6, R4, 0x1f, RZ ;  /* 0x0000001f04067819 */ /* 0x000fe200000006ff */
[----:B------:R-:W0:Y:S02]  /*4a00*/  @!P2 LDC R7, c[0x0][0x500] ;  /* 0x00014000ff07ab82 */ /* 0x000e240000000800 */
[----:B------:R-:W-:-:S04]  /*4a10*/  IMAD R11, R5, 0x8, R12 ;  /* 0x00000008050b7824 */ /* 0x000fc800078e020c */
[----:B------:R-:W1:Y:S02]  /*4a20*/  SYNCS.PHASECHK.TRANS64.TRYWAIT P1, [R11+URZ+0x38], R6 ;  /* 0x000038060b0075a7 */ /* 0x000e64000802017f */
[----:B-1----:R-:W-:Y:S05]  /*4a30*/  @!P1 BRA `(.L_x_103) ;  /* 0x0000001000489947 */ /* 0x002fea0003800000 */
.L_x_128:
[----:B-1----:R-:W-:Y:S01]  /*4a40*/  PRMT R6, R9, 0x9910, RZ ;  /* 0x0000991009067816 */ /* 0x002fe200000000ff */
[----:B0-----:R0:W-:Y:S03]  /*4a50*/  @!P2 SYNCS.ARRIVE.TRANS64 RZ, [R11+URZ], R7 ;  /* 0x000000070bffa9a7 */ /* 0x0011e6000800003f */
[----:B------:R-:W-:-:S13]  /*4a60*/  ISETP.NE.AND P1, PT, R6, 0x2, PT ;  /* 0x000000020600780c */ /* 0x000fda0003f25270 */
[----:B0-----:R-:W-:Y:S05]  /*4a70*/  @P1 BRA `(.L_x_104) ;  /* 0x0000000000041947 */ /* 0x001fea0003800000 */
[----:B------:R-:W-:Y:S01]  /*4a80*/  BPT.TRAP 0x1 ;  /* 0x000000040000795c */ /* 0x000fe20000300000 */
.L_x_104:
[----:B------:R-:W-:Y:S05]  /*4a90*/  @P0 BRA `(.L_x_105) ;  /* 0x0000000000040947 */ /* 0x000fea0003800000 */
[----:B------:R-:W-:Y:S01]  /*4aa0*/  BPT.TRAP 0x1 ;  /* 0x000000040000795c */ /* 0x000fe20000300000 */
.L_x_105:
[----:B------:R-:W-:Y:S01]  /*4ab0*/  IMAD R12, R5, 0x4000, R12 ;  /* 0x00004000050c7824 */ /* 0x000fe200078e020c */
[----:B------:R-:W-:Y:S01]  /*4ac0*/  R2UR UR34, R13 ;  /* 0x000000000d2272ca */ /* 0x000fe200000e0000 */
[----:B------:R-:W-:Y:S01]  /*4ad0*/  VIADD R14, R14, 0xffffffff ;  /* 0xffffffff0e0e7836 */ /* 0x000fe20000000000 */
[----:B------:R-:W-:Y:S01]  /*4ae0*/  R2UR UR33, R11 ;  /* 0x000000000b2172ca */ /* 0x000fe200000e0000 */
[----:B------:R-:W-:Y:S01]  /*4af0*/  UIADD3 UR6, UP0, UR22, 0xf0, URZ ;  /* 0x000000f016067890 */ /* 0x000fe2000ff1e03f */
[----:B------:R-:W-:Y:S01]  /*4b00*/  R2UR UR8, R12 ;  /* 0x000000000c0872ca */ /* 0x000fe200000e0000 */
[----:B------:R-:W-:Y:S01]  /*4b10*/  UIADD3 UR30, UP1, UR22, 0x1f0, URZ ;  /* 0x000001f0161e7890 */ /* 0x000fe2000ff3e03f */
[----:B------:R-:W-:Y:S01]  /*4b20*/  R2UR UR35, R22 ;  /* 0x00000000162372ca */ /* 0x000fe200000e0000 */
[----:B------:R-:W-:Y:S01]  /*4b30*/  UIADD3.X UR7, URZ, UR23, URZ, UP0, !UPT ;  /* 0x000000173f077290 */ /* 0x000fe200087fe43f */
[----:B------:R-:W-:Y:S01]  /*4b40*/  R2UR UR36, R19 ;  /* 0x00000000132472ca */ /* 0x000fe200000e0000 */
[----:B------:R-:W-:Y:S01]  /*4b50*/  UIADD3.X UR31, URZ, UR23, URZ, UP1, !UPT ;  /* 0x000000173f1f7290 */ /* 0x000fe20008ffe43f */
[----:B------:R-:W-:Y:S01]  /*4b60*/  R2UR UR19, R18 ;  /* 0x00000000121372ca */ /* 0x000fe200000e0000 */
[----:B------:R-:W-:Y:S01]  /*4b70*/  VIADD R5, R5, 0x1 ;  /* 0x0000000105057836 */ /* 0x000fe20000000000 */
[----:B------:R-:W-:Y:S01]  /*4b80*/  ISETP.GT.AND P3, PT, R14, 0x1, PT ;  /* 0x000000010e00780c */ /* 0x000fe20003f64270 */
[----:B------:R-:W-:Y:S01]  /*4b90*/  UIADD3 UR26, UR34, 0x20, URZ ;  /* 0x00000020221a7890 */ /* 0x000fe2000fffe03f */
[----:B------:R-:W-:Y:S01]  /*4ba0*/  VIADD R13, R13, 0x40 ;  /* 0x000000400d0d7836 */ /* 0x000fe20000000000 */
[----:B------:R-:W-:Y:S01]  /*4bb0*/  UMOV UR14, 0x0 ;  /* 0x00000000000e7882 */ /* 0x000fe20000000000 */
[----:B------:R-:W-:Y:S01]  /*4bc0*/  UMOV UR15, 0x10000000 ;  /* 0x10000000000f7882 */ /* 0x000fe20000000000 */
[----:B------:R-:W-:Y:S01]  /*4bd0*/  UIADD3 UR32, UR8, 0x180, URZ ;  /* 0x0000018008207890 */ /* 0x000fe2000fffe03f */
[----:B------:R-:W-:Y:S01]  /*4be0*/  ISETP.NE.AND P1, PT, R5, 0x7, PT ;  /* 0x000000070500780c */ /* 0x000fe20003f25270 */
[----:B------:R-:W-:-:S02]  /*4bf0*/  UIADD3 UR24, UR8, 0x2180, URZ ;  /* 0x0000218008187890 */ /* 0x000fc4000fffe03f */
[----:B------:R-:W-:Y:S01]  /*4c00*/  UIADD3 UR16, UR8, 0x1c180, URZ ;  /* 0x0001c18008107890 */ /* 0x000fe2000fffe03f */
[----:B------:R-:W-:Y:S01]  /*4c10*/  SEL R7, RZ, 0x1, P1 ;  /* 0x00000001ff077807 */ /* 0x000fe20000800000 */
[----:B------:R-:W-:Y:S01]  /*4c20*/  UIADD3 UR8, UR8, 0x1e180, URZ ;  /* 0x0001e18008087890 */ /* 0x000fe2000fffe03f */
[----:B------:R-:W-:Y:S01]  /*4c30*/  SEL R5, R5, RZ, P1 ;  /* 0x000000ff05057207 */ /* 0x000fe20000800000 */
[----:B------:R-:W-:Y:S01]  /*4c40*/  UMOV UR25, UR33 ;  /* 0x0000002100197c82 */ /* 0x000fe20008000000 */
[----:B------:R-:W-:Y:S01]  /*4c50*/  UMOV UR27, UR35 ;  /* 0x00000023001b7c82 */ /* 0x000fe20008000000 */
[----:B------:R-:W-:Y:S01]  /*4c60*/  UMOV UR28, UR36 ;  /* 0x00000024001c7c82 */ /* 0x000fe20008000000 */
[----:B------:R-:W-:Y:S01]  /*4c70*/  UMOV UR17, UR33 ;  /* 0x0000002100117c82 */ /* 0x000fe20008000000 */
[----:B------:R-:W-:Y:S01]  /*4c80*/  UMOV UR18, UR34 ;  /* 0x0000002200127c82 */ /* 0x000fe20008000000 */
[----:B------:R-:W-:Y:S01]  /*4c90*/  UMOV UR20, UR36 ;  /* 0x0000002400147c82 */ /* 0x000fe20008000000 */
[----:B------:R0:W-:Y:S01]  /*4ca0*/  UTMALDG.3D [UR32], [UR6], desc[UR14] ;  /* 0x00000e20060075b4 */ /* 0x0001e20008011000 */
[----:B------:R-:W-:Y:S01]  /*4cb0*/  UMOV UR9, UR33 ;  /* 0x0000002100097c82 */ /* 0x000fe20008000000 */
[----:B------:R-:W-:Y:S01]  /*4cc0*/  UMOV UR11, UR19 ;  /* 0x00000013000b7c82 */ /* 0x000fe20008000000 */
[----:B------:R-:W-:Y:S01]  /*4cd0*/  UMOV UR12, UR36 ;  /* 0x00000024000c7c82 */ /* 0x000fe20008000000 */
[----:B------:R-:W-:Y:S01]  /*4ce0*/  UMOV UR10, UR26 ;  /* 0x0000001a000a7c82 */ /* 0x000fe20008000000 */
[----:B------:R-:W-:Y:S01]  /*4cf0*/  LOP3.LUT R4, R4, R7, RZ, 0x3c, !PT ;  /* 0x0000000704047212 */ /* 0x000fe200078e3cff */
[----:B------:R0:W-:Y:S01]  /*4d00*/  UTMALDG.3D [UR24], [UR6], desc[UR14] ;  /* 0x00000e18060075b4 */ /* 0x0001e20008011000 */
[----:B------:R0:W-:Y:S01]  /*4d10*/  UTMALDG.3D [UR16], [UR30], desc[UR14] ;  /* 0x00000e101e0075b4 */ /* 0x0001e20008011000 */
[----:B------:R0:W-:Y:S02]  /*4d20*/  UTMALDG.3D [UR8], [UR30], desc[UR14] ;  /* 0x00000e081e0075b4 */ /* 0x0001e40008011000 */
[----:B0-----:R-:W-:Y:S05]  /*4d30*/  @P3 BRA `(.L_x_106) ;  /* 0xfffffffc00203947 */ /* 0x001fea000383ffff */
.L_x_102:
[----:B------:R-:W-:Y:S05]  /*4d40*/  BSYNC B1 ;  /* 0x0000000000017941 */ /* 0x000fea0003800000 */
.L_x_101:
[----:B------:R-:W2:Y:S01]  /*4d50*/  LDL.64 R20, [R1] ;  /* 0x0000000001147983 */ /* 0x000ea20000100a00 */
[----:B------:R-:W-:Y:S01]  /*4d60*/  LOP3.LUT P4, RZ, R10, 0xff, RZ, 0xc0, !PT ;  /* 0x000000ff0aff7812 */ /* 0x000fe2000788c0ff */
[----:B------:R-:W-:Y:S01]  /*4d70*/  VIADD R11, R8, UR40 ;  /* 0x00000028080b7c36 */ /* 0x000fe20008000000 */
[----:B------:R-:W-:Y:S01]  /*4d80*/  ULDC.64 UR6, c[0x0][0x650] ;  /* 0x0001940000067ab9 */ /* 0x000fe20000000a00 */
[----:B------:R-:W-:Y:S01]  /*4d90*/  IMAD.U32 R8, RZ, RZ, UR40 ;  /* 0x00000028ff087e24 */ /* 0x000fe2000f8e00ff */
[----:B------:R-:W-:Y:S01]  /*4da0*/  UISETP.GE.U32.AND UP0, UPT, UR40, 0x7, UPT ;  /* 0x000000072800788c */ /* 0x000fe2000bf06070 */
[C---:B------:R-:W-:Y:S01]  /*4db0*/  IMAD.WIDE.U32 R4, R11.reuse, 0x24924925, RZ ;  /* 0x249249250b047825 */ /* 0x040fe200078e00ff */
[----:B------:R-:W-:Y:S01]  /*4dc0*/  ISETP.GT.U32.AND P1, PT, R11, 0x6, PT ;  /* 0x000000060b00780c */ /* 0x000fe20003f24070 */
[----:B------:R-:W-:Y:S01]  /*4dd0*/  BSSY B1, `(.L_x_107) ;  /* 0x000006b000017945 */ /* 0x000fe20003800000 */
[----:B------:R-:W-:Y:S01]  /*4de0*/  PRMT R10, RZ, 0x7610, R10 ;  /* 0x00007610ff0a7816 */ /* 0x000fe2000000000a */
[----:B------:R-:W-:Y:S01]  /*4df0*/  IMAD.MOV.U32 R22, RZ, RZ, -0x1 ;  /* 0xffffffffff167424 */ /* 0x000fe200078e00ff */
[----:B------:R-:W-:Y:S01]  /*4e00*/  ISETP.LT.U32.AND P1, PT, R8, 0x7, P1 ;  /* 0x000000070800780c */ /* 0x000fe20000f21070 */
[----:B------:R-:W-:Y:S01]  /*4e10*/  IMAD.MOV.U32 R18, RZ, RZ, -0x1 ;  /* 0xffffffffff127424 */ /* 0x000fe200078e00ff */
[----:B------:R-:W-:Y:S01]  /*4e20*/  PLOP3.LUT P3, PT, PT, PT, UP0, 0x80, 0x0 ;  /* 0x000000000000781c */ /* 0x000fe20003f6f008 */
[----:B------:R-:W0:Y:S01]  /*4e30*/  @P4 S2R R7, SR_CgaCtaId ;  /* 0x0000000000074919 */ /* 0x000e220000008800 */
[----:B------:R-:W-:Y:S01]  /*4e40*/  SEL R4, RZ, 0x1, !P1 ;  /* 0x00000001ff047807 */ /* 0x000fe20004800000 */
[----:B------:R-:W-:Y:S01]  /*4e50*/  IMAD.MOV.U32 R19, RZ, RZ, -0x1 ;  /* 0xffffffffff137424 */ /* 0x000fe200078e00ff */
[----:B------:R-:W-:-:S02]  /*4e60*/  @P4 MOV R6, 0x400 ;  /* 0x0000040000064802 */ /* 0x000fc40000000f00 */
[----:B------:R-:W-:Y:S02]  /*4e70*/  LOP3.LUT R3, R3, R4, RZ, 0x3c, !PT ;  /* 0x0000000403037212 */ /* 0x000fe400078e3cff */
[----:B------:R-:W-:Y:S02]  /*4e80*/  PRMT R4, RZ, 0x7610, R4 ;  /* 0x00007610ff047816 */ /* 0x000fe40000000004 */
[----:B0-----:R-:W-:Y:S01]  /*4e90*/  @P4 LEA R6, R7, R6, 0x18 ;  /* 0x0000000607064211 */ /* 0x001fe200078ec0ff */
[----:B------:R-:W-:-:S03]  /*4ea0*/  IMAD.IADD R7, R11, 0x1, -R5 ;  /* 0x000000010b077824 */ /* 0x000fc600078e0a05 */
[----:B------:R0:W-:Y:S02]  /*4eb0*/  @P4 SYNCS.ARRIVE.TRANS64.A1T0 RZ, [R6+URZ+0xa8], RZ ;  /* 0x0000a8ff06ff49a7 */ /* 0x0001e4000810003f */
[----:B------:R-:W-:-:S04]  /*4ec0*/  LEA.HI R7, R7, R5, RZ, 0x1f ;  /* 0x0000000507077211 */ /* 0x000fc800078ff8ff */
[----:B------:R-:W-:-:S04]  /*4ed0*/  SHF.R.U32.HI R8, RZ, 0x2, R7 ;  /* 0x00000002ff087819 */ /* 0x000fc80000011607 */
[----:B------:R-:W-:Y:S01]  /*4ee0*/  @P3 LOP3.LUT R3, R3, 0x1, R8, 0x78, !PT ;  /* 0x0000000103033812 */ /* 0x000fe200078e7808 */
[----:B------:R-:W-:Y:S01]  /*4ef0*/  IMAD R8, R8, -0x7, R11 ;  /* 0xfffffff908087824 */ /* 0x000fe200078e020b */
[----:B--2---:R-:W-:-:S05]  /*4f00*/  IADD3 R16, P1, R16, R20, RZ ;  /* 0x0000001410107210 */ /* 0x004fca0007f3e0ff */
[----:B------:R-:W-:Y:S01]  /*4f10*/  IMAD.X R17, R17, 0x1, R0, P1 ;  /* 0x0000000111117824 */ /* 0x000fe200008e0600 */
[----:B------:R-:W-:-:S04]  /*4f20*/  ISETP.GE.U32.AND P1, PT, R16, UR6, PT ;  /* 0x0000000610007c0c */ /* 0x000fc8000bf26070 */
[----:B------:R-:W-:-:S13]  /*4f30*/  ISETP.GE.U32.AND.EX P1, PT, R17, UR7, PT, P1 ;  /* 0x0000000711007c0c */ /* 0x000fda000bf26110 */
[----:B0-----:R-:W-:Y:S05]  /*4f40*/  @P1 BRA `(.L_x_108) ;  /* 0x00000004004c1947 */ /* 0x001fea0003800000 */
[----:B------:R-:W0:Y:S01]  /*4f50*/  S2R R12, SR_CTAID.X ;  /* 0x00000000000c7919 */ /* 0x000e220000002500 */
[----:B------:R-:W-:Y:S01]  /*4f60*/  ULDC.64 UR6, c[0x0][0x628] ;  /* 0x00018a0000067ab9 */ /* 0x000fe20000000a00 */
[----:B------:R-:W1:Y:S01]  /*4f70*/  LDC R13, c[0x0][0x144] ;  /* 0x00005100ff0d7b82 */ /* 0x000e620000000800 */
[----:B------:R-:W-:Y:S01]  /*4f80*/  ISETP.NE.U32.AND P1, PT, RZ, UR6, PT ;  /* 0x00000006ff007c0c */ /* 0x000fe2000bf25070 */
[----:B------:R-:W2:Y:S01]  /*4f90*/  S2R R11, SR_CTAID.Y ;  /* 0x00000000000b7919 */ /* 0x000ea20000002600 */
[----:B------:R-:W-:Y:S01]  /*4fa0*/  ULDC UR8, c[0x0][0x150] ;  /* 0x0000540000087ab9 */ /* 0x000fe20000000800 */
[----:B------:R-:W-:Y:S01]  /*4fb0*/  ULDC UR9, c[0x0][0x630] ;  /* 0x00018c0000097ab9 */ /* 0x000fe20000000800 */
[----:B------:R-:W-:Y:S01]  /*4fc0*/  ISETP.NE.AND.EX P1, PT, RZ, UR7, PT, P1 ;  /* 0x00000007ff007c0c */ /* 0x000fe2000bf25310 */
[----:B------:R-:W-:Y:S01]  /*4fd0*/  IMAD.MOV.U32 R4, RZ, RZ, R16 ;  /* 0x000000ffff047224 */ /* 0x000fe200078e0010 */
[----:B0-----:R-:W-:-:S05]  /*4fe0*/  I2FP.F32.U32 R5, R12 ;  /* 0x0000000c00057245 */ /* 0x001fca0000201000 */
[----:B------:R-:W-:Y:S01]  /*4ff0*/  FMUL R14, R5, UR8 ;  /* 0x00000008050e7c20 */ /* 0x000fe20008400000 */
[----:B------:R-:W-:-:S05]  /*5000*/  IMAD.MOV.U32 R5, RZ, RZ, R17 ;  /* 0x000000ffff057224 */ /* 0x000fca00078e0011 */
[----:B--2---:R-:W-:Y:S05]  /*5010*/  @!P1 BRA `(.L_x_109) ;  /* 0x0000000000289947 */ /* 0x004fea0003800000 */
[----:B------:R-:W-:Y:S02]  /*5020*/  ULDC UR8, c[0x0][0x634] ;  /* 0x00018d0000087ab9 */ /* 0x000fe40000000800 */
[----:B------:R-:W-:-:S05]  /*5030*/  IADD3 R5, P1, R16, UR8, RZ ;  /* 0x0000000810057c10 */ /* 0x000fca000ff3e0ff */
[----:B------:R-:W-:-:S04]  /*5040*/  IMAD.X R15, RZ, RZ, R17, P1 ;  /* 0x000000ffff0f7224 */ /* 0x000fc800008e0611 */
[----:B------:R-:W-:-:S04]  /*5050*/  IMAD.WIDE.U32 R6, R15, UR6, RZ ;  /* 0x000000060f067c25 */ /* 0x000fc8000f8e00ff */
[----:B------:R-:W-:-:S04]  /*5060*/  IMAD.WIDE.U32 R6, P1, R5, UR7, R6 ;  /* 0x0000000705067c25 */ /* 0x000fc8000f820006 */
[----:B------:R-:W-:-:S04]  /*5070*/  IMAD.WIDE.U32 R4, R5, UR6, RZ ;  /* 0x0000000605047c25 */ /* 0x000fc8000f8e00ff */
[----:B------:R-:W-:Y:S01]  /*5080*/  IMAD.MOV.U32 R4, RZ, RZ, R7 ;  /* 0x000000ffff047224 */ /* 0x000fe200078e0007 */
[----:B------:R-:W-:Y:S01]  /*5090*/  IADD3 RZ, P3, R5, R6, RZ ;  /* 0x0000000605ff7210 */ /* 0x000fe20007f7e0ff */
[----:B------:R-:W-:-:S04]  /*50a0*/  IMAD.X R5, RZ, RZ, RZ, P1 ;  /* 0x000000ffff057224 */ /* 0x000fc800008e06ff */
[----:B------:R-:W-:-:S08]  /*50b0*/  IMAD.WIDE.U32.X R4, R15, UR7, R4, P3 ;  /* 0x000000070f047c25 */ /* 0x000fd000098e0404 */
.L_x_109:
[--C-:B------:R-:W-:Y:S01]  /*50c0*/  SHF.R.U64 R19, R4, UR9, R5.reuse ;  /* 0x0000000904137c19 */ /* 0x100fe20008001205 */
[----:B------:R-:W0:Y:S01]  /*50d0*/  F2I.U32.TRUNC.NTZ R14, R14 ;  /* 0x0000000e000e7305 */ /* 0x000e22000020f000 */
[----:B------:R-:W-:Y:S01]  /*50e0*/  SHF.R.U32.HI R4, RZ, UR9, R5 ;  /* 0x00000009ff047c19 */ /* 0x000fe20008011605 */
[----:B------:R-:W-:Y:S01]  /*50f0*/  ULDC.64 UR6, c[0x0][0x620] ;  /* 0x0001880000067ab9 */ /* 0x000fe20000000a00 */
[----:B------:R-:W-:Y:S01]  /*5100*/  IADD3 R7, P1, RZ, -R19, RZ ;  /* 0x80000013ff077210 */ /* 0x000fe20007f3e0ff */
[----:B------:R-:W-:Y:S01]  /*5110*/  ULDC.64 UR8, c[0x0][0x640] ;  /* 0x0001900000087ab9 */ /* 0x000fe20000000a00 */
[----:B------:R-:W2:Y:S03]  /*5120*/  LDC R18, c[0x0][0x148] ;  /* 0x00005200ff127b82 */ /* 0x000ea60000000800 */
[----:B------:R-:W-:Y:S01]  /*5130*/  IMAD.X R4, RZ, RZ, ~R4, P1 ;  /* 0x000000ffff047224 */ /* 0x000fe200008e0e04 */
[----:B------:R-:W-:-:S03]  /*5140*/  ISETP.NE.U32.AND P1, PT, RZ, UR8, PT ;  /* 0x00000008ff007c0c */ /* 0x000fc6000bf25070 */
[----:B------:R-:W-:Y:S01]  /*5150*/  IMAD R6, R4, UR6, RZ ;  /* 0x0000000604067c24 */ /* 0x000fe2000f8e02ff */
[----:B------:R-:W-:Y:S01]  /*5160*/  ISETP.NE.AND.EX P1, PT, RZ, UR9, PT, P1 ;  /* 0x00000009ff007c0c */ /* 0x000fe2000bf25310 */
[----:B------:R-:W-:Y:S01]  /*5170*/  IMAD.WIDE.U32 R4, R7, UR6, R16 ;  /* 0x0000000607047c25 */ /* 0x000fe2000f8e0010 */
[----:B------:R-:W-:-:S03]  /*5180*/  ULDC UR6, c[0x0][0x618] ;  /* 0x0001860000067ab9 */ /* 0x000fc60000000800 */
[----:B------:R-:W-:Y:S01]  /*5190*/  IMAD R7, R7, UR7, R6 ;  /* 0x0000000707077c24 */ /* 0x000fe2000f8e0206 */
[----:B------:R-:W-:Y:S01]  /*51a0*/  ULDC UR7, c[0x0][0x154] ;  /* 0x0000550000077ab9 */ /* 0x000fe20000000800 */
[----:B0-----:R-:W-:Y:S02]  /*51b0*/  IMAD.MOV R6, RZ, RZ, -R14 ;  /* 0x000000ffff067224 */ /* 0x001fe400078e0a0e */
[----:B------:R-:W-:Y:S02]  /*51c0*/  IMAD.IADD R5, R5, 0x1, R7 ;  /* 0x0000000105057824 */ /* 0x000fe400078e0207 */
[----:B-1----:R-:W-:Y:S01]  /*51d0*/  IMAD R12, R13, R6, R12 ;  /* 0x000000060d0c7224 */ /* 0x002fe200078e020c */
[----:B------:R-:W-:Y:S02]  /*51e0*/  I2FP.F32.U32 R6, R11 ;  /* 0x0000000b00067245 */ /* 0x000fe40000201000 */
[--C-:B------:R-:W-:Y:S02]  /*51f0*/  SHF.R.U64 R13, R4, UR6, R5.reuse ;  /* 0x00000006040d7c19 */ /* 0x100fe40008001205 */
[----:B------:R-:W-:Y:S01]  /*5200*/  SHF.R.U32.HI R4, RZ, UR6, R5 ;  /* 0x00000006ff047c19 */ /* 0x000fe20008011605 */
[----:B------:R-:W-:Y:S01]  /*5210*/  FMUL R6, R6, UR7 ;  /* 0x0000000706067c20 */ /* 0x000fe20008400000 */
[----:B------:R-:W-:-:S02]  /*5220*/  ULDC UR6, c[0x0][0x608] ;  /* 0x0001820000067ab9 */ /* 0x000fc40000000800 */
[--C-:B------:R-:W-:Y:S01]  /*5230*/  SHF.R.U64 R15, R13, UR6, R4.reuse ;  /* 0x000000060d0f7c19 */ /* 0x100fe20008001204 */
[----:B------:R0:W1:Y:S01]  /*5240*/  F2I.U32.TRUNC.NTZ R20, R6 ;  /* 0x0000000600147305 */ /* 0x000062000020f000 */
[----:B------:R-:W-:Y:S01]  /*5250*/  SHF.R.U32.HI R4, RZ, UR6, R4 ;  /* 0x00000006ff047c19 */ /* 0x000fe20008011604 */
[----:B------:R-:W-:-:S03]  /*5260*/  ULDC UR6, c[0x0][0x658] ;  /* 0x0001960000067ab9 */ /* 0x000fc60000000800 */
[--C-:B------:R-:W-:Y:S02]  /*5270*/  SHF.R.U64 R14, R15, UR6, R4.reuse ;  /* 0x000000060f0e7c19 */ /* 0x100fe40008001204 */
[----:B------:R-:W-:-:S03]  /*5280*/  SHF.R.U32.HI R21, RZ, UR6, R4 ;  /* 0x00000006ff157c19 */ /* 0x000fc60008011604 */
[----:B------:R-:W-:Y:S02]  /*5290*/  IMAD.MOV.U32 R4, RZ, RZ, R14 ;  /* 0x000000ffff047224 */ /* 0x000fe400078e000e */
[----:B------:R-:W-:Y:S01]  /*52a0*/  IMAD.MOV.U32 R5, RZ, RZ, R21 ;  /* 0x000000ffff057224 */ /* 0x000fe200078e0015 */
[----:B0-----:R-:W-:Y:S06]  /*52b0*/  @!P1 BRA `(.L_x_110) ;  /* 0x0000000000289947 */ /* 0x001fec0003800000 */
        /* <DEDUP_REMOVED lines=10> */
.L_x_110:
[----:B------:R-:W-:Y:S01]  /*5360*/  ISETP.NE.AND P1, PT, R2, 0x1, PT ;  /* 0x000000010200780c */ /* 0x000fe20003f25270 */
[----:B------:R-:W-:Y:S01]  /*5370*/  ULDC UR6, c[0x0][0x648] ;  /* 0x0001920000067ab9 */ /* 0x000fe20000000800 */
[----:B------:R-:W-:Y:S01]  /*5380*/  LOP3.LUT R15, R15, UR5, RZ, 0xc0, !PT ;  /* 0x000000050f0f7c12 */ /* 0x000fe2000f8ec0ff */
[----:B-1----:R-:W-:Y:S01]  /*5390*/  IMAD.MOV R20, RZ, RZ, -R20 ;  /* 0x000000ffff147224 */ /* 0x002fe200078e0a14 */
[----:B------:R-:W-:Y:S01]  /*53a0*/  SHF.R.U64 R4, R4, UR6, R5 ;  /* 0x0000000604047c19 */ /* 0x000fe20008001205 */
[----:B------:R-:W-:Y:S01]  /*53b0*/  ULDC UR6, c[0x0][0x638] ;  /* 0x00018e0000067ab9 */ /* 0x000fe20000000800 */
[----:B------:R-:W-:Y:S01]  /*53c0*/  LOP3.LUT R13, R13, UR4, RZ, 0xc0, !PT ;  /* 0x000000040d0d7c12 */ /* 0x000fe2000f8ec0ff */
[----:B------:R-:W-:Y:S02]  /*53d0*/  ULDC UR7, c[0x0][0x610] ;  /* 0x0001840000077ab9 */ /* 0x000fe40000000800 */
[----:B------:R-:W-:Y:S02]  /*53e0*/  IMAD.MOV R5, RZ, RZ, -R4 ;  /* 0x000000ffff057224 */ /* 0x000fe400078e0a04 */
[----:B------:R-:W-:-:S02]  /*53f0*/  IMAD R15, R4, UR13, R15 ;  /* 0x0000000d040f7c24 */ /* 0x000fc4000f8e020f */
[----:B--2---:R-:W-:Y:S02]  /*5400*/  @P1 IMAD R12, R18, R20, R11 ;  /* 0x00000014120c1224 */ /* 0x004fe400078e020b */
[----:B------:R-:W-:Y:S01]  /*5410*/  IMAD R14, R5, UR6, R14 ;  /* 0x00000006050e7c24 */ /* 0x000fe2000f8e020e */
[----:B------:R-:W-:Y:S01]  /*5420*/  ULDC UR6, c[0x0][0x600] ;  /* 0x0001800000067ab9 */ /* 0x000fe20000000800 */
[----:B------:R-:W-:Y:S02]  /*5430*/  IMAD R12, R15, UR7, R12 ;  /* 0x000000070f0c7c24 */ /* 0x000fe4000f8e020c */
[----:B------:R-:W-:Y:S02]  /*5440*/  IMAD R5, R14, UR6, R13 ;  /* 0x000000060e057c24 */ /* 0x000fe4000f8e020d */
[----:B------:R-:W-:-:S03]  /*5450*/  IMAD.MOV.U32 R4, RZ, RZ, 0x1 ;  /* 0x00000001ff047424 */ /* 0x000fc600078e00ff */
[----:B------:R-:W-:Y:S02]  /*5460*/  SEL R18, R5, R12, !P1 ;  /* 0x0000000c05127207 */ /* 0x000fe40004800000 */
[----:B------:R-:W-:-:S07]  /*5470*/  SEL R22, R12, R5, !P1 ;  /* 0x000000050c167207 */ /* 0x000fce0004800000 */
.L_x_108:
[----:B------:R-:W-:Y:S05]  /*5480*/  BSYNC B1 ;  /* 0x0000000000017941 */ /* 0x000fea0003800000 */
.L_x_107:
[----:B------:R-:W-:-:S13]  /*5490*/  LOP3.LUT P1, RZ, R4, 0xff, RZ, 0xc0, !PT ;  /* 0x000000ff04ff7812 */ /* 0x000fda000782c0ff */
[----:B------:R-:W-:Y:S05]  /*54a0*/  @P1 BRA `(.L_x_111) ;  /* 0xfffffff400101947 */ /* 0x000fea000383ffff */
[----:B------:R-:W-:Y:S05]  /*54b0*/  BSYNC B0 ;  /* 0x0000000000007941 */ /* 0x000fea0003800000 */
.L_x_99:
[----:B------:R-:W-:-:S03]  /*54c0*/  UMOV UR6, 0xffffffff ;  /* 0xffffffff00067882 */ /* 0x000fc60000000000 */
[----:B------:R-:W-:Y:S05]  /*54d0*/  BRA.DIV UR6, `(.L_x_112) ;  /* 0x0000000606b47947 */ /* 0x000fea000b800000 */
[----:B------:R-:W-:-:S13]  /*54e0*/  ELECT P6, URZ, PT ;  /* 0x00000000003f782f */ /* 0x000fda00038c0000 */
.L_x_131:
[----:B------:R-:W-:Y:S04]  /*54f0*/  BSSY B0, `(.L_x_113) ;  /* 0x0000046000007945 */ /* 0x000fe80003800000 */
[----:B------:R-:W-:Y:S05]  /*5500*/  @!P6 BRA `(.L_x_114) ;  /* 0x000000040010e947 */ /* 0x000fea0003800000 */
[----:B------:R-:W-:-:S04]  /*5510*/  LOP3.LUT R23, R23, 0x2, RZ, 0xfc, !PT ;  /* 0x0000000217177812 */ /* 0x000fc800078efcff */
[----:B------:R-:W-:-:S13]  /*5520*/  ISETP.NE.AND P0, PT, R23, 0x3, PT ;  /* 0x000000031700780c */ /* 0x000fda0003f05270 */
[----:B------:R-:W-:Y:S05]  /*5530*/  @!P0 BRA `(.L_x_115) ;  /* 0x0000000000048947 */ /* 0x000fea0003800000 */
[----:B------:R-:W-:Y:S01]  /*5540*/  BPT.TRAP 0x1 ;  /* 0x000000040000795c */ /* 0x000fe20000300000 */
.L_x_115:
[----:B------:R-:W0:Y:S01]  /*5550*/  S2R R5, SR_CgaCtaId ;  /* 0x0000000000057919 */ /* 0x000e220000008800 */
[----:B------:R-:W-:Y:S02]  /*5560*/  MOV R0, 0x400 ;  /* 0x0000040000007802 */ /* 0x000fe40000000f00 */
[----:B------:R-:W-:Y:S02]  /*5570*/  SHF.L.U32 R2, R3, 0x1f, RZ ;  /* 0x0000001f03027819 */ /* 0x000fe400000006ff */
[----:B0-----:R-:W-:-:S05]  /*5580*/  LEA R5, R5, R0, 0x18 ;  /* 0x0000000005057211 */ /* 0x001fca00078ec0ff */
[----:B------:R-:W-:-:S04]  /*5590*/  VIADD R5, R5, 0x38 ;  /* 0x0000003805057836 */ /* 0x000fc80000000000 */
[C---:B------:R-:W-:Y:S02]  /*55a0*/  IMAD R7, R8.reuse, 0x8, R5 ;  /* 0x0000000808077824 */ /* 0x040fe400078e0205 */
[----:B------:R-:W-:Y:S02]  /*55b0*/  VIADD R8, R8, 0x1 ;  /* 0x0000000108087836 */ /* 0x000fe40000000000 */
[----:B------:R-:W0:Y:S03]  /*55c0*/  SYNCS.PHASECHK.TRANS64.TRYWAIT P0, [R7+URZ], R2 ;  /* 0x00000002070075a7 */ /* 0x000e26000800017f */
[----:B------:R-:W-:-:S04]  /*55d0*/  ISETP.NE.AND P1, PT, R8, 0x7, PT ;  /* 0x000000070800780c */ /* 0x000fc80003f25270 */
[----:B------:R-:W-:Y:S02]  /*55e0*/  SEL R0, RZ, 0x1, P1 ;  /* 0x00000001ff007807 */ /* 0x000fe40000800000 */
[----:B------:R-:W-:Y:S02]  /*55f0*/  SEL R8, R8, RZ, P1 ;  /* 0x000000ff08087207 */ /* 0x000fe40000800000 */
[----:B------:R-:W-:-:S03]  /*5600*/  LOP3.LUT R9, R3, R0, RZ, 0x3c, !PT ;  /* 0x0000000003097212 */ /* 0x000fc600078e3cff */
[----:B------:R-:W-:Y:S01]  /*5610*/  IMAD R6, R8, 0x8, R5 ;  /* 0x0000000808067824 */ /* 0x000fe200078e0205 */
[----:B------:R-:W-:Y:S01]  /*5620*/  SHF.L.U32 R3, R9, 0x1f, RZ ;  /* 0x0000001f09037819 */ /* 0x000fe200000006ff */
[----:B0-----:R-:W-:Y:S06]  /*5630*/  @!P0 BRA `(.L_x_116) ;  /* 0x00000004007c8947 */ /* 0x001fec0003800000 */
.L_x_132:
[----:B------:R-:W1:Y:S01]  /*5640*/  SYNCS.PHASECHK.TRANS64.TRYWAIT P0, [R6+URZ], R3 ;  /* 0x00000003060075a7 */ /* 0x000e62000800017f */
[----:B------:R-:W-:-:S05]  /*5650*/  VIADD R0, R8, 0x1 ;  /* 0x0000000108007836 */ /* 0x000fca0000000000 */
[----:B------:R-:W-:-:S04]  /*5660*/  ISETP.NE.AND P1, PT, R0, 0x7, PT ;  /* 0x000000070000780c */ /* 0x000fc80003f25270 */
[----:B0-----:R-:W-:Y:S02]  /*5670*/  SEL R2, RZ, 0x1, P1 ;  /* 0x00000001ff027807 */ /* 0x001fe40000800000 */
[----:B------:R-:W-:Y:S02]  /*5680*/  SEL R0, R0, RZ, P1 ;  /* 0x000000ff00007207 */ /* 0x000fe40000800000 */
[----:B------:R-:W-:-:S03]  /*5690*/  LOP3.LUT R9, R9, R2, RZ, 0x3c, !PT ;  /* 0x0000000209097212 */ /* 0x000fc600078e3cff */
[----:B------:R-:W-:Y:S01]  /*56a0*/  IMAD R7, R0, 0x8, R5 ;  /* 0x0000000800077824 */ /* 0x000fe200078e0205 */
[----:B------:R-:W-:Y:S01]  /*56b0*/  SHF.L.U32 R4, R9, 0x1f, RZ ;  /* 0x0000001f09047819 */ /* 0x000fe200000006ff */
[----:B-1----:R-:W-:Y:S06]  /*56c0*/  @!P0 BRA `(.L_x_117) ;  /* 0x00000004006c8947 */ /* 0x002fec0003800000 */
.L_x_133:
[----:B------:R-:W1:Y:S01]  /*56d0*/  SYNCS.PHASECHK.TRANS64.TRYWAIT P0, [R7+URZ], R4 ;  /* 0x00000004070075a7 */ /* 0x000e62000800017f */
[----:B------:R-:W-:-:S05]  /*56e0*/  VIADD R0, R0, 0x1 ;  /* 0x0000000100007836 */ /* 0x000fca0000000000 */
[----:B------:R-:W-:-:S04]  /*56f0*/  ISETP.NE.AND P1, PT, R0, 0x7, PT ;  /* 0x000000070000780c */ /* 0x000fc80003f25270 */
[----:B------:R-:W-:Y:S02]  /*5700*/  SEL R2, RZ, 0x1, P1 ;  /* 0x00000001ff027807 */ /* 0x000fe40000800000 */
[----:B------:R-:W-:Y:S02]  /*5710*/  SEL R0, R0, RZ, P1 ;  /* 0x000000ff00007207 */ /* 0x000fe40000800000 */
[----:B------:R-:W-:-:S03]  /*5720*/  LOP3.LUT R9, R9, R2, RZ, 0x3c, !PT ;  /* 0x0000000209097212 */ /* 0x000fc600078e3cff */
[----:B0-----:R-:W-:Y:S01]  /*5730*/  IMAD R6, R0, 0x8, R5 ;  /* 0x0000000800067824 */ /* 0x001fe200078e0205 */
[----:B------:R-:W-:Y:S01]  /*5740*/  SHF.L.U32 R3, R9, 0x1f, RZ ;  /* 0x0000001f09037819 */ /* 0x000fe200000006ff */
[----:B-1----:R-:W-:Y:S06]  /*5750*/  @!P0 BRA `(.L_x_118) ;  /* 0x00000004005c8947 */ /* 0x002fec0003800000 */
.L_x_134:
        /* <DEDUP_REMOVED lines=9> */
.L_x_135:
        /* <DEDUP_REMOVED lines=9> */
.L_x_136:
[----:B------:R-:W1:Y:S01]  /*5880*/  SYNCS.PHASECHK.TRANS64.TRYWAIT P0, [R6+URZ], R3 ;  /* 0x00000003060075a7 */ /* 0x000e62000800017f */
[----:B------:R-:W-:-:S05]  /*5890*/  VIADD R0, R0, 0x1 ;  /* 0x0000000100007836 */ /* 0x000fca0000000000 */
[----:B------:R-:W-:-:S04]  /*58a0*/  ISETP.NE.AND P1, PT, R0, 0x7, PT ;  /* 0x000000070000780c */ /* 0x000fc80003f25270 */
[----:B------:R-:W-:Y:S02]  /*58b0*/  SEL R2, RZ, 0x1, P1 ;  /* 0x00000001ff027807 */ /* 0x000fe40000800000 */
[----:B------:R-:W-:Y:S02]  /*58c0*/  SEL R0, R0, RZ, P1 ;  /* 0x000000ff00007207 */ /* 0x000fe40000800000 */
[----:B------:R-:W-:Y:S01]  /*58d0*/  LOP3.LUT R2, R9, R2, RZ, 0x3c, !PT ;  /* 0x0000000209027212 */ /* 0x000fe200078e3cff */
[----:B-1----:R-:W-:Y:S06]  /*58e0*/  @!P0 BRA `(.L_x_121) ;  /* 0x0000000400348947 */ /* 0x002fec0003800000 */
.L_x_137:
[----:B------:R-:W-:Y:S01]  /*58f0*/  IMAD R5, R0, 0x8, R5 ;  /* 0x0000000800057824 */ /* 0x000fe200078e0205 */
[----:B------:R-:W-:-:S07]  /*5900*/  SHF.L.U32 R0, R2, 0x1f, RZ ;  /* 0x0000001f02007819 */ /* 0x000fce00000006ff */
.L_x_122:
[----:B--2---:R2:W3:Y:S02]  /*5910*/  SYNCS.PHASECHK.TRANS64.TRYWAIT P0, [R5+URZ], R0 ;  /* 0x00000000050075a7 */ /* 0x0044e4000800017f */
[----:B---3--:R-:W-:Y:S05]  /*5920*/  @!P0 NANOSLEEP.SYNCS 0x989680 ;  /* 0x009896800000895d */ /* 0x008fea0003900000 */
[----:B------:R-:W3:Y:S02]  /*5930*/  @!P0 SYNCS.PHASECHK.TRANS64 P0, [R5+URZ], R0 ;  /* 0x00000000050085a7 */ /* 0x000ee4000800007f */
[----:B---3--:R-:W-:Y:S05]  /*5940*/  @!P0 BRA `(.L_x_122) ;  /* 0xfffffffc00f08947 */ /* 0x008fea000383ffff */
.L_x_114:
[----:B------:R-:W-:Y:S05]  /*5950*/  BSYNC B0 ;  /* 0x0000000000007941 */ /* 0x000fea0003800000 */
.L_x_113:
[----:B------:R-:W-:Y:S05]  /*5960*/  EXIT ;  /* 0x000000000000794d */ /* 0x000fea0003800000 */
.L_x_15:
[----:B0-----:R-:W-:-:S04]  /*5970*/  IMAD.U32 R3, RZ, RZ, UR43 ;  /* 0x0000002bff037e24 */ /* 0x001fc8000f8e00ff */
[----:B------:R0:W1:Y:S03]  /*5980*/  SYNCS.PHASECHK.TRANS64.TRYWAIT P0, [R3+URZ+-0x8], R0 ;  /* 0xfffff800030075a7 */ /* 0x000066000800017f */
[----:B-1----:R-:W-:Y:S05]  /*5990*/  @!P0 NANOSLEEP.SYNCS 0x989680 ;  /* 0x009896800000895d */ /* 0x002fea0003900000 */
[----:B------:R-:W1:Y:S02]  /*59a0*/  @!P0 SYNCS.PHASECHK.TRANS64 P0, [R3+URZ+-0x8], R0 ;  /* 0xfffff800030085a7 */ /* 0x000e64000800007f */
[----:B-1----:R-:W-:Y:S05]  /*59b0*/  @!P0 BRA `(.L_x_15) ;  /* 0xfffffffc00ec8947 */ /* 0x002fea000383ffff */
[----:B------:R-:W-:Y:S05]  /*59c0*/  BRA `(.L_x_123) ;  /* 0xffffffbc00207947 */ /* 0x000fea000383ffff */
.L_x_20:
[----:B-1----:R1:W2:Y:S02]  /*59d0*/  SYNCS.PHASECHK.TRANS64.TRYWAIT P1, [R3+URZ], R0 ;  /* 0x00000000030075a7 */ /* 0x0022a4000802017f */
[----:B--2---:R-:W-:Y:S05]  /*59e0*/  @!P1 NANOSLEEP.SYNCS 0x989680 ;  /* 0x009896800000995d */ /* 0x004fea0003900000 */
[----:B------:R-:W2:Y:S02]  /*59f0*/  @!P1 SYNCS.PHASECHK.TRANS64 P1, [R3+URZ], R0 ;  /* 0x00000000030095a7 */ /* 0x000ea4000802007f */
[----:B--2---:R-:W-:Y:S05]  /*5a00*/  @!P1 BRA `(.L_x_20) ;  /* 0xfffffffc00f09947 */ /* 0x004fea000383ffff */
[----:B------:R-:W-:Y:S05]  /*5a10*/  BRA `(.L_x_19) ;  /* 0xffffffbc008c7947 */ /* 0x000fea000383ffff */
.L_x_25:
[----:B-1----:R-:W-:-:S04]  /*5a20*/  IMAD.U32 R4, RZ, RZ, UR4 ;  /* 0x00000004ff047e24 */ /* 0x002fc8000f8e00ff */
[----:B------:R1:W2:Y:S03]  /*5a30*/  SYNCS.PHASECHK.TRANS64.TRYWAIT P1, [R4+URZ], R3 ;  /* 0x00000003040075a7 */ /* 0x0002a6000802017f */
[----:B--2---:R-:W-:Y:S05]  /*5a40*/  @!P1 NANOSLEEP.SYNCS 0x989680 ;  /* 0x009896800000995d */ /* 0x004fea0003900000 */
[----:B------:R-:W2:Y:S02]  /*5a50*/  @!P1 SYNCS.PHASECHK.TRANS64 P1, [R4+URZ], R3 ;  /* 0x00000003040095a7 */ /* 0x000ea4000802007f */
[----:B--2---:R-:W-:Y:S05]  /*5a60*/  @!P1 BRA `(.L_x_25) ;  /* 0xfffffffc00ec9947 */ /* 0x004fea000383ffff */
[----:B------:R-:W-:Y:S05]  /*5a70*/  BRA `(.L_x_24) ;  /* 0xffffffc000b47947 */ /* 0x000fea000383ffff */
.L_x_31:
[----:B0-----:R-:W-:-:S04]  /*5a80*/  IMAD.U32 R3, RZ, RZ, UR43 ;  /* 0x0000002bff037e24 */ /* 0x001fc8000f8e00ff */
[----:B------:R0:W1:Y:S03]  /*5a90*/  SYNCS.PHASECHK.TRANS64.TRYWAIT P0, [R3+URZ+0x8], R0 ;  /* 0x00000800030075a7 */ /* 0x000066000800017f */
[----:B-1----:R-:W-:Y:S05]  /*5aa0*/  @!P0 NANOSLEEP.SYNCS 0x989680 ;  /* 0x009896800000895d */ /* 0x002fea0003900000 */
[----:B------:R-:W1:Y:S02]  /*5ab0*/  @!P0 SYNCS.PHASECHK.TRANS64 P0, [R3+URZ+0x8], R0 ;  /* 0x00000800030085a7 */ /* 0x000e64000800007f */
[----:B-1----:R-:W-:Y:S05]  /*5ac0*/  @!P0 BRA `(.L_x_31) ;  /* 0xfffffffc00ec8947 */ /* 0x002fea000383ffff */
[----:B------:R-:W-:Y:S05]  /*5ad0*/  BRA `(.L_x_124) ;  /* 0xffffffc800607947 */ /* 0x000fea000383ffff */
.L_x_100:
[----:B------:R-:W-:Y:S01]  /*5ae0*/  BSSY B1, `(.L_x_125) ;  /* 0x0000006000017945 */ /* 0x000fe20003800000 */
[----:B------:R-:W-:-:S07]  /*5af0*/  IMAD.MOV.U32 R15, RZ, RZ, -0x1 ;  /* 0xffffffffff0f7424 */ /* 0x000fce00078e00ff */
[----:B-----5:R-:W-:Y:S05]  /*5b00*/  WARPSYNC.COLLECTIVE R15, `(.L_x_126) ;  /* 0x000000000f0c7348 */ /* 0x020fea0003c00000 */
[----:B------:R-:W-:Y:S02]  /*5b10*/  ELECT P6, UR62, PT ;  /* 0x00000000003e782f */ /* 0x000fe400038c0000 */
[----:B------:R-:W-:Y:S01]  /*5b20*/  MOV R14, UR62 ;  /* 0x0000003e000e7c02 */ /* 0x000fe20008000f00 */
[----:B-----5:R-:W-:Y:S10]  /*5b30*/  ENDCOLLECTIVE ;  /* 0x000000000000791b */ /* 0x020ff40003800000 */
.L_x_126:
[----:B------:R-:W-:Y:S05]  /*5b40*/  BSYNC B1 ;  /* 0x0000000000017941 */ /* 0x000fea0003800000 */
.L_x_125:
[----:B------:R-:W-:Y:S05]  /*5b50*/  BRA `(.L_x_127) ;  /* 0xffffffec00707947 */ /* 0x000fea000383ffff */
.L_x_103:
[----:B-1----:R1:W2:Y:S02]  /*5b60*/  SYNCS.PHASECHK.TRANS64.TRYWAIT P1, [R11+URZ+0x38], R6 ;  /* 0x000038060b0075a7 */ /* 0x0022a4000802017f */
[----:B--2---:R-:W-:Y:S05]  /*5b70*/  @!P1 NANOSLEEP.SYNCS 0x989680 ;  /* 0x009896800000995d */ /* 0x004fea0003900000 */
[----:B------:R-:W2:Y:S02]  /*5b80*/  @!P1 SYNCS.PHASECHK.TRANS64 P1, [R11+URZ+0x38], R6 ;  /* 0x000038060b0095a7 */ /* 0x000ea4000802007f */
[----:B--2---:R-:W-:Y:S05]  /*5b90*/  @!P1 BRA `(.L_x_103) ;  /* 0xfffffffc00f09947 */ /* 0x004fea000383ffff */
[----:B------:R-:W-:Y:S05]  /*5ba0*/  BRA `(.L_x_128) ;  /* 0xffffffec00a47947 */ /* 0x000fea000383ffff */
.L_x_112:
[----:B------:R-:W-:Y:S01]  /*5bb0*/  BSSY B0, `(.L_x_129) ;  /* 0x0000006000007945 */ /* 0x000fe20003800000 */
[----:B------:R-:W-:-:S07]  /*5bc0*/  IMAD.MOV.U32 R15, RZ, RZ, -0x1 ;  /* 0xffffffffff0f7424 */ /* 0x000fce00078e00ff */
[----:B-----5:R-:W-:Y:S05]  /*5bd0*/  WARPSYNC.COLLECTIVE R15, `(.L_x_130) ;  /* 0x000000000f0c7348 */ /* 0x020fea0003c00000 */
[----:B------:R-:W-:Y:S02]  /*5be0*/  ELECT P6, UR62, PT ;  /* 0x00000000003e782f */ /* 0x000fe400038c0000 */
[----:B------:R-:W-:Y:S01]  /*5bf0*/  MOV R14, UR62 ;  /* 0x0000003e000e7c02 */ /* 0x000fe20008000f00 */
[----:B-----5:R-:W-:Y:S10]  /*5c00*/  ENDCOLLECTIVE ;  /* 0x000000000000791b */ /* 0x020ff40003800000 */
.L_x_130:
[----:B------:R-:W-:Y:S05]  /*5c10*/  BSYNC B0 ;  /* 0x0000000000007941 */ /* 0x000fea0003800000 */
.L_x_129:
[----:B------:R-:W-:Y:S05]  /*5c20*/  BRA `(.L_x_131) ;  /* 0xfffffff800307947 */ /* 0x000fea000383ffff */
.L_x_116:
[----:B0-----:R0:W1:Y:S02]  /*5c30*/  SYNCS.PHASECHK.TRANS64.TRYWAIT P0, [R7+URZ], R2 ;  /* 0x00000002070075a7 */ /* 0x001064000800017f */
[----:B-1----:R-:W-:Y:S05]  /*5c40*/  @!P0 NANOSLEEP.SYNCS 0x989680 ;  /* 0x009896800000895d */ /* 0x002fea0003900000 */
[----:B------:R-:W1:Y:S02]  /*5c50*/  @!P0 SYNCS.PHASECHK.TRANS64 P0, [R7+URZ], R2 ;  /* 0x00000002070085a7 */ /* 0x000e64000800007f */
[----:B-1----:R-:W-:Y:S05]  /*5c60*/  @!P0 BRA `(.L_x_116) ;  /* 0xfffffffc00f08947 */ /* 0x002fea000383ffff */
[----:B------:R-:W-:Y:S05]  /*5c70*/  BRA `(.L_x_132) ;  /* 0xfffffff800707947 */ /* 0x000fea000383ffff */
.L_x_117:
[----:B0-----:R0:W1:Y:S02]  /*5c80*/  SYNCS.PHASECHK.TRANS64.TRYWAIT P0, [R6+URZ], R3 ;  /* 0x00000003060075a7 */ /* 0x001064000800017f */
[----:B-1----:R-:W-:Y:S05]  /*5c90*/  @!P0 NANOSLEEP.SYNCS 0x989680 ;  /* 0x009896800000895d */ /* 0x002fea0003900000 */
[----:B------:R-:W1:Y:S02]  /*5ca0*/  @!P0 SYNCS.PHASECHK.TRANS64 P0, [R6+URZ], R3 ;  /* 0x00000003060085a7 */ /* 0x000e64000800007f */
[----:B-1----:R-:W-:Y:S05]  /*5cb0*/  @!P0 BRA `(.L_x_117) ;  /* 0xfffffffc00f08947 */ /* 0x002fea000383ffff */
[----:B------:R-:W-:Y:S05]  /*5cc0*/  BRA `(.L_x_133) ;  /* 0xfffffff800807947 */ /* 0x000fea000383ffff */
.L_x_118:
[----:B0-----:R0:W1:Y:S02]  /*5cd0*/  SYNCS.PHASECHK.TRANS64.TRYWAIT P0, [R7+URZ], R4 ;  /* 0x00000004070075a7 */ /* 0x001064000800017f */
[----:B-1----:R-:W-:Y:S05]  /*5ce0*/  @!P0 NANOSLEEP.SYNCS 0x989680 ;  /* 0x009896800000895d */ /* 0x002fea0003900000 */
[----:B------:R-:W1:Y:S02]  /*5cf0*/  @!P0 SYNCS.PHASECHK.TRANS64 P0, [R7+URZ], R4 ;  /* 0x00000004070085a7 */ /* 0x000e64000800007f */
[----:B-1----:R-:W-:Y:S05]  /*5d00*/  @!P0 BRA `(.L_x_118) ;  /* 0xfffffffc00f08947 */ /* 0x002fea000383ffff */
[----:B------:R-:W-:Y:S05]  /*5d10*/  BRA `(.L_x_134) ;  /* 0xfffffff800907947 */ /* 0x000fea000383ffff */
.L_x_119:
[----:B0-----:R0:W1:Y:S02]  /*5d20*/  SYNCS.PHASECHK.TRANS64.TRYWAIT P0, [R6+URZ], R3 ;  /* 0x00000003060075a7 */ /* 0x001064000800017f */
[----:B-1----:R-:W-:Y:S05]  /*5d30*/  @!P0 NANOSLEEP.SYNCS 0x989680 ;  /* 0x009896800000895d */ /* 0x002fea0003900000 */
[----:B------:R-:W1:Y:S02]  /*5d40*/  @!P0 SYNCS.PHASECHK.TRANS64 P0, [R6+URZ], R3 ;  /* 0x00000003060085a7 */ /* 0x000e64000800007f */
[----:B-1----:R-:W-:Y:S05]  /*5d50*/  @!P0 BRA `(.L_x_119) ;  /* 0xfffffffc00f08947 */ /* 0x002fea000383ffff */
[----:B------:R-:W-:Y:S05]  /*5d60*/  BRA `(.L_x_135) ;  /* 0xfffffff800a07947 */ /* 0x000fea000383ffff */
.L_x_120:
[----:B0-----:R0:W1:Y:S02]  /*5d70*/  SYNCS.PHASECHK.TRANS64.TRYWAIT P0, [R7+URZ], R4 ;  /* 0x00000004070075a7 */ /* 0x001064000800017f */
[----:B-1----:R-:W-:Y:S05]  /*5d80*/  @!P0 NANOSLEEP.SYNCS 0x989680 ;  /* 0x009896800000895d */ /* 0x002fea0003900000 */
[----:B------:R-:W1:Y:S02]  /*5d90*/  @!P0 SYNCS.PHASECHK.TRANS64 P0, [R7+URZ], R4 ;  /* 0x00000004070085a7 */ /* 0x000e64000800007f */
[----:B-1----:R-:W-:Y:S05]  /*5da0*/  @!P0 BRA `(.L_x_120) ;  /* 0xfffffffc00f08947 */ /* 0x002fea000383ffff */
[----:B------:R-:W-:Y:S05]  /*5db0*/  BRA `(.L_x_136) ;  /* 0xfffffff800b07947 */ /* 0x000fea000383ffff */
.L_x_121:
[----:B-1----:R1:W2:Y:S02]  /*5dc0*/  SYNCS.PHASECHK.TRANS64.TRYWAIT P0, [R6+URZ], R3 ;  /* 0x00000003060075a7 */ /* 0x0022a4000800017f */
[----:B--2---:R-:W-:Y:S05]  /*5dd0*/  @!P0 NANOSLEEP.SYNCS 0x989680 ;  /* 0x009896800000895d */ /* 0x004fea0003900000 */
[----:B------:R-:W2:Y:S02]  /*5de0*/  @!P0 SYNCS.PHASECHK.TRANS64 P0, [R6+URZ], R3 ;  /* 0x00000003060085a7 */ /* 0x000ea4000800007f */
[----:B--2---:R-:W-:Y:S05]  /*5df0*/  @!P0 BRA `(.L_x_121) ;  /* 0xfffffffc00f08947 */ /* 0x004fea000383ffff */
[----:B------:R-:W-:Y:S05]  /*5e00*/  BRA `(.L_x_137) ;  /* 0xfffffff800b87947 */ /* 0x000fea000383ffff */
.L_x_138:
[----:B------:R-:W-:-:S00]  /*5e10*/  BRA `(.L_x_138) ;  /* 0xfffffffc00fc7947 */ /* 0x000fc0000383ffff */
[----:B------:R-:W-:-:S00]  /*5e20*/  NOP ;  /* 0x0000000000007918 */ /* 0x000fc00000000000 */
        /* <DEDUP_REMOVED lines=13> */
.L_x_139:


//--------------------- .nv.global.init           --------------------------
	.section	.nv.global.init,"aw",@progbits
.nv.global.init:
	.type		$str$22,@object
	.size		$str$22,($str$23 - $str$22)
$str$22:
        /*0000*/ 	.byte	0x6b, 0x5f, 0x74, 0x69, 0x6c, 0x65, 0x5f, 0x63, 0x6f, 0x75, 0x6e, 0x74, 0x20, 0x3e, 0x3d, 0x20
        /*0010*/ 	.byte	0x31, 0x00
	.type		$str$23,@object
	.size		$str$23,(__unnamed_1 - $str$23)
$str$23:
        /*0012*/ 	.byte	0x2f, 0x74, 0x6d, 0x70, 0x2f, 0x63, 0x75, 0x74, 0x6c, 0x61, 0x73, 0x73, 0x5f, 0x73, 0x77, 0x65
        /*0022*/ 	.byte	0x65, 0x70, 0x5f, 0x73, 0x72, 0x63, 0x2f, 0x69, 0x6e, 0x63, 0x6c, 0x75, 0x64, 0x65, 0x2f, 0x63
        /*0032*/ 	.byte	0x75, 0x74, 0x6c, 0x61, 0x73, 0x73, 0x2f, 0x67, 0x65, 0x6d, 0x6d, 0x2f, 0x63, 0x6f, 0x6c, 0x6c
        /*0042*/ 	.byte	0x65, 0x63, 0x74, 0x69, 0x76, 0x65, 0x2f, 0x73, 0x6d, 0x39, 0x30, 0x5f, 0x6d, 0x6d, 0x61, 0x5f
        /*0052*/ 	.byte	0x74, 0x6d, 0x61, 0x5f, 0x67, 0x6d, 0x6d, 0x61, 0x5f, 0x73, 0x73, 0x5f, 0x77, 0x61, 0x72, 0x70
        /*0062*/ 	.byte	0x73, 0x70, 0x65, 0x63, 0x69, 0x61, 0x6c, 0x69, 0x7a, 0x65, 0x64, 0x2e, 0x68, 0x70, 0x70, 0x00
	.type		__unnamed_1,@object
	.size		__unnamed_1,(.L_0 - __unnamed_1)
__unnamed_1:
        /*0072*/ 	.byte	0x76, 0x6f, 0x69, 0x64, 0x20, 0x63, 0x75, 0x74, 0x6c, 0x61, 0x73, 0x73, 0x3a, 0x3a, 0x67, 0x65
        /* <DEDUP_REMOVED lines=174> */
        /*0b62*/ 	.byte	0x3a, 0x3a, 0x69, 0x64, 0x65, 0x6e, 0x74, 0x69, 0x74, 0x79, 0x5d, 0x00
.L_0:


//--------------------- .nv.shared._ZN7cutlass13device_kernelINS_4gemm6kernel13GemmUniversalIN4cute5tupleIJiiiiEEENS1_10collective13CollectiveMmaINS1_34MainloopSm90TmaGmmaWarpSpecializedILi7ENS5_IJNS4_1CILi1EEESB_SB_EEENS1_32KernelTmaWarpSpecializedPingpongEEENS5_IJNSA_ILi64EEESF_SF_EEEfNS5_IJlSB_lEEEfSH_NS4_8TiledMMAINS4_8MMA_AtomIJNS4_4SM904GMMA29MMA_64x64x8_F32TF32TF32_SS_TNILNSL_7ScaleInE1ELSN_1EEEEEENS4_6LayoutISC_NS5_IJNSA_ILi0EEESR_SR_EEEEENS5_IJNS4_10UnderscoreESU_SU_EEEEENS4_13SM90_TMA_LOADENS4_14ComposedLayoutINS4_7SwizzleILi3ELi4ELi3EEENS4_18smem_ptr_flag_bitsILi32EEENSQ_INS5_IJNSA_ILi8EEENSA_ILi32EEEEEENS5_IJS14_SB_EEEEEEEvNS4_8identityESX_S18_vS19_EENS_8epilogue10collective6detail29Sm90TmaWarpSpecializedAdapterINS1C_15DefaultEpilogueIfSH_SH_NS1B_6thread17LinearCombinationIfLi1EffLNS1G_9ScaleType4KindE0ELNS_15FloatRoundStyleE2EfEENS1_15EpilogueDefaultEEEEEvvEEEEvNT_6ParamsE --------------------------
	.section	.nv.shared._ZN7cutlass13device_kernelINS_4gemm6kernel13GemmUniversalIN4cute5tupleIJiiiiEEENS1_10collective13CollectiveMmaINS1_34MainloopSm90TmaGmmaWarpSpecializedILi7ENS5_IJNS4_1CILi1EEESB_SB_EEENS1_32KernelTmaWarpSpecializedPingpongEEENS5_IJNSA_ILi64EEESF_SF_EEEfNS5_IJlSB_lEEEfSH_NS4_8TiledMMAINS4_8MMA_AtomIJNS4_4SM904GMMA29MMA_64x64x8_F32TF32TF32_SS_TNILNSL_7ScaleInE1ELSN_1EEEEEENS4_6LayoutISC_NS5_IJNSA_ILi0EEESR_SR_EEEEENS5_IJNS4_10UnderscoreESU_SU_EEEEENS4_13SM90_TMA_LOADENS4_14ComposedLayoutINS4_7SwizzleILi3ELi4ELi3EEENS4_18smem_ptr_flag_bitsILi32EEENSQ_INS5_IJNSA_ILi8EEENSA_ILi32EEEEEENS5_IJS14_SB_EEEEEEEvNS4_8identityESX_S18_vS19_EENS_8epilogue10collective6detail29Sm90TmaWarpSpecializedAdapterINS1C_15DefaultEpilogueIfSH_SH_NS1B_6thread17LinearCombinationIfLi1EffLNS1G_9ScaleType4KindE0ELNS_15FloatRoundStyleE2EfEENS1_15EpilogueDefaultEEEEEvvEEEEvNT_6ParamsE,"aw",@nobits
	.sectionflags	@""
	.align	16
	.zero		1024


//--------------------- .nv.shared.reserved.0     --------------------------
	.section	.nv.shared.reserved.0,"aw",@nobits
	.weak		__nv_reservedSMEM_offset_0_alias
	.size		__nv_reservedSMEM_offset_0_alias, 0, 0
	.other		__nv_reservedSMEM_offset_0_alias,@"STO_CUDA_RESERVED_SHARED STV_DEFAULT"
__nv_reservedSMEM_offset_0_alias:
	.zero		0


//--------------------- .nv.global                --------------------------
	.section	.nv.global,"aw",@nobits
.nv.global:
	.type		_ZN40_INTERNAL_a2028dda_4_k_cu_274a8c16_150974cute1_E,@object
	.size		_ZN40_INTERNAL_a2028dda_4_k_cu_274a8c16_150974cute1_E,(_ZN40_INTERNAL_a2028dda_4_k_cu_274a8c16_150974cuda3std3__45__cpo6cbeginE - _ZN40_INTERNAL_a2028dda_4_k_cu_274a8c16_150974cute1_E)
_ZN40_INTERNAL_a2028dda_4_k_cu_274a8c16_150974cute1_E:
	.zero		1
	.type		_ZN40_INTERNAL_a2028dda_4_k_cu_274a8c16_150974cuda3std3__45__cpo6cbeginE,@object
	.size		_ZN40_INTERNAL_a2028dda_4_k_cu_274a8c16_150974cuda3std3__45__cpo6cbeginE,(_ZN40_INTERNAL_a2028dda_4_k_cu_274a8c16_150974cuda3std3__48in_placeE - _ZN40_INTERNAL_a2028dda_4_k_cu_274a8c16_150974cuda3std3__45__cpo6cbeginE)
_ZN40_INTERNAL_a2028dda_4_k_cu_274a8c16_150974cuda3std3__45__cpo6cbeginE:
	.zero		1
	.type		_ZN40_INTERNAL_a2028dda_4_k_cu_274a8c16_150974cuda3std3__48in_placeE,@object
	.size		_ZN40_INTERNAL_a2028dda_4_k_cu_274a8c16_150974cuda3std3__48in_placeE,(_ZN40_INTERNAL_a2028dda_4_k_cu_274a8c16_150974cuda3std6ranges3__45__cpo9iter_moveE - _ZN40_INTERNAL_a2028dda_4_k_cu_274a8c16_150974cuda3std3__48in_placeE)
_ZN40_INTERNAL_a2028dda_4_k_cu_274a8c16_150974cuda3std3__48in_placeE:
	.zero		1
	.type		_ZN40_INTERNAL_a2028dda_4_k_cu_274a8c16_150974cuda3std6ranges3__45__cpo9iter_moveE,@object
	.size		_ZN40_INTERNAL_a2028dda_4_k_cu_274a8c16_150974cuda3std6ranges3__45__cpo9iter_moveE,(_ZN40_INTERNAL_a2028dda_4_k_cu_274a8c16_150974cuda3std3__45__cpo5beginE - _ZN40_INTERNAL_a2028dda_4_k_cu_274a8c16_150974cuda3std6ranges3__45__cpo9iter_moveE)
_ZN40_INTERNAL_a2028dda_4_k_cu_274a8c16_150974cuda3std6ranges3__45__cpo9iter_moveE:
	.zero		1
	.type		_ZN40_INTERNAL_a2028dda_4_k_cu_274a8c16_150974cuda3std3__45__cpo5beginE,@object
	.size		_ZN40_INTERNAL_a2028dda_4_k_cu_274a8c16_150974cuda3std3__45__cpo5beginE,(_ZN40_INTERNAL_a2028dda_4_k_cu_274a8c16_150974cuda3std3__442_GLOBAL__N__a2028dda_4_k_cu_274a8c16_150976ignoreE - _ZN40_INTERNAL_a2028dda_4_k_cu_274a8c16_150974cuda3std3__45__cpo5beginE)
_ZN40_INTERNAL_a2028dda_4_k_cu_274a8c16_150974cuda3std3__45__cpo5beginE:
	.zero		1
	.type		_ZN40_INTERNAL_a2028dda_4_k_cu_274a8c16_150974cuda3std3__442_GLOBAL__N__a2028dda_4_k_cu_274a8c16_150976ignoreE,@object
	.size		_ZN40_INTERNAL_a2028dda_4_k_cu_274a8c16_150974cuda3std3__442_GLOBAL__N__a2028dda_4_k_cu_274a8c16_150976ignoreE,(_ZN40_INTERNAL_a2028dda_4_k_cu_274a8c16_150974cute7productE - _ZN40_INTERNAL_a2028dda_4_k_cu_274a8c16_150974cuda3std3__442_GLOBAL__N__a2028dda_4_k_cu_274a8c16_150976ignoreE)
_ZN40_INTERNAL_a2028dda_4_k_cu_274a8c16_150974cuda3std3__442_GLOBAL__N__a2028dda_4_k_cu_274a8c16_150976ignoreE:
	.zero		1
	.type		_ZN40_INTERNAL_a2028dda_4_k_cu_274a8c16_150974cute7productE,@object
	.size		_ZN40_INTERNAL_a2028dda_4_k_cu_274a8c16_150974cute7productE,(_ZN40_INTERNAL_a2028dda_4_k_cu_274a8c16_150974cuda3std3__45__cpo3endE - _ZN40_INTERNAL_a2028dda_4_k_cu_274a8c16_150974cute7productE)
_ZN40_INTERNAL_a2028dda_4_k_cu_274a8c16_150974cute7productE:
	.zero		1
	.type		_ZN40_INTERNAL_a2028dda_4_k_cu_274a8c16_150974cuda3std3__45__cpo3endE,@object
	.size		_ZN40_INTERNAL_a2028dda_4_k_cu_274a8c16_150974cuda3std3__45__cpo3endE,(_ZN40_INTERNAL_a2028dda_4_k_cu_274a8c16_150974cuda3std3__419piecewise_constructE - _ZN40_INTERNAL_a2028dda_4_k_cu_274a8c16_150974cuda3std3__45__cpo3endE)
_ZN40_INTERNAL_a2028dda_4_k_cu_274a8c16_150974cuda3std3__45__cpo3endE:
	.zero		1
	.type		_ZN40_INTERNAL_a2028dda_4_k_cu_274a8c16_150974cuda3std3__419piecewise_constructE,@object
	.size		_ZN40_INTERNAL_a2028dda_4_k_cu_274a8c16_150974cuda3std3__419piecewise_constructE,(_ZN40_INTERNAL_a2028dda_4_k_cu_274a8c16_150974cuda3std3__45__cpo4cendE - _ZN40_INTERNAL_a2028dda_4_k_cu_274a8c16_150974cuda3std3__419piecewise_constructE)
_ZN40_INTERNAL_a2028dda_4_k_cu_274a8c16_150974cuda3std3__419piecewise_constructE:
	.zero		1
	.type		_ZN40_INTERNAL_a2028dda_4_k_cu_274a8c16_150974cuda3std3__45__cpo4cendE,@object
	.size		_ZN40_INTERNAL_a2028dda_4_k_cu_274a8c16_150974cuda3std3__45__cpo4cendE,(_ZN40_INTERNAL_a2028dda_4_k_cu_274a8c16_150974cuda3std6ranges3__45__cpo4swapE - _ZN40_INTERNAL_a2028dda_4_k_cu_274a8c16_150974cuda3std3__45__cpo4cendE)
_ZN40_INTERNAL_a2028dda_4_k_cu_274a8c16_150974cuda3std3__45__cpo4cendE:
	.zero		1
	.type		_ZN40_INTERNAL_a2028dda_4_k_cu_274a8c16_150974cuda3std6ranges3__45__cpo4swapE,@object
	.size		_ZN40_INTERNAL_a2028dda_4_k_cu_274a8c16_150974cuda3std6ranges3__45__cpo4swapE,(.L_8 - _ZN40_INTERNAL_a2028dda_4_k_cu_274a8c16_150974cuda3std6ranges3__45__cpo4swapE)
_ZN40_INTERNAL_a2028dda_4_k_cu_274a8c16_150974cuda3std6ranges3__45__cpo4swapE:
	.zero		1
.L_8:


//--------------------- .nv.constant0._ZN7cutlass13device_kernelINS_4gemm6kernel13GemmUniversalIN4cute5tupleIJiiiiEEENS1_10collective13CollectiveMmaINS1_34MainloopSm90TmaGmmaWarpSpecializedILi7ENS5_IJNS4_1CILi1EEESB_SB_EEENS1_32KernelTmaWarpSpecializedPingpongEEENS5_IJNSA_ILi64EEESF_SF_EEEfNS5_IJlSB_lEEEfSH_NS4_8TiledMMAINS4_8MMA_AtomIJNS4_4SM904GMMA29MMA_64x64x8_F32TF32TF32_SS_TNILNSL_7ScaleInE1ELSN_1EEEEEENS4_6LayoutISC_NS5_IJNSA_ILi0EEESR_SR_EEEEENS5_IJNS4_10UnderscoreESU_SU_EEEEENS4_13SM90_TMA_LOADENS4_14ComposedLayoutINS4_7SwizzleILi3ELi4ELi3EEENS4_18smem_ptr_flag_bitsILi32EEENSQ_INS5_IJNSA_ILi8EEENSA_ILi32EEEEEENS5_IJS14_SB_EEEEEEEvNS4_8identityESX_S18_vS19_EENS_8epilogue10collective6detail29Sm90TmaWarpSpecializedAdapterINS1C_15DefaultEpilogueIfSH_SH_NS1B_6thread17LinearCombinationIfLi1EffLNS1G_9ScaleType4KindE0ELNS_15FloatRoundStyleE2EfEENS1_15EpilogueDefaultEEEEEvvEEEEvNT_6ParamsE --------------------------
	.section	.nv.constant0._ZN7cutlass13device_kernelINS_4gemm6kernel13GemmUniversalIN4cute5tupleIJiiiiEEENS1_10collective13CollectiveMmaINS1_34MainloopSm90TmaGmmaWarpSpecializedILi7ENS5_IJNS4_1CILi1EEESB_SB_EEENS1_32KernelTmaWarpSpecializedPingpongEEENS5_IJNSA_ILi64EEESF_SF_EEEfNS5_IJlSB_lEEEfSH_NS4_8TiledMMAINS4_8MMA_AtomIJNS4_4SM904GMMA29MMA_64x64x8_F32TF32TF32_SS_TNILNSL_7ScaleInE1ELSN_1EEEEEENS4_6LayoutISC_NS5_IJNSA_ILi0EEESR_SR_EEEEENS5_IJNS4_10UnderscoreESU_SU_EEEEENS4_13SM90_TMA_LOADENS4_14ComposedLayoutINS4_7SwizzleILi3ELi4ELi3EEENS4_18smem_ptr_flag_bitsILi32EEENSQ_INS5_IJNSA_ILi8EEENSA_ILi32EEEEEENS5_IJS14_SB_EEEEEEEvNS4_8identityESX_S18_vS19_EENS_8epilogue10collective6detail29Sm90TmaWarpSpecializedAdapterINS1C_15DefaultEpilogueIfSH_SH_NS1B_6thread17LinearCombinationIfLi1EffLNS1G_9ScaleType4KindE0ELNS_15FloatRoundStyleE2EfEENS1_15EpilogueDefaultEEEEEvvEEEEvNT_6ParamsE,"a",@progbits
	.sectionflags	@""
	.align	4
.nv.constant0._ZN7cutlass13device_kernelINS_4gemm6kernel13GemmUniversalIN4cute5tupleIJiiiiEEENS1_10collective13CollectiveMmaINS1_34MainloopSm90TmaGmmaWarpSpecializedILi7ENS5_IJNS4_1CILi1EEESB_SB_EEENS1_32KernelTmaWarpSpecializedPingpongEEENS5_IJNSA_ILi64EEESF_SF_EEEfNS5_IJlSB_lEEEfSH_NS4_8TiledMMAINS4_8MMA_AtomIJNS4_4SM904GMMA29MMA_64x64x8_F32TF32TF32_SS_TNILNSL_7ScaleInE1ELSN_1EEEEEENS4_6LayoutISC_NS5_IJNSA_ILi0EEESR_SR_EEEEENS5_IJNS4_10UnderscoreESU_SU_EEEEENS4_13SM90_TMA_LOADENS4_14ComposedLayoutINS4_7SwizzleILi3ELi4ELi3EEENS4_18smem_ptr_flag_bitsILi32EEENSQ_INS5_IJNSA_ILi8EEENSA_ILi32EEEEEENS5_IJS14_SB_EEEEEEEvNS4_8identityESX_S18_vS19_EENS_8epilogue10collective6detail29Sm90TmaWarpSpecializedAdapterINS1C_15DefaultEpilogueIfSH_SH_NS1B_6thread17LinearCombinationIfLi1EffLNS1G_9ScaleType4KindE0ELNS_15FloatRoundStyleE2EfEENS1_15EpilogueDefaultEEEEEvvEEEEvNT_6ParamsE:
	.zero		1664


//--------------------- SYMBOLS --------------------------

	.type		.nv.reservedSmem.offset0,@object
	.size		.nv.reservedSmem.offset0,0x4
	.type		__assertfail,@function
